def attn_fwd(
    Q,
    K,
    V,
    Out,
    Lse,
    sm_scale,
    stride_qz,
    stride_qh,
    stride_qm,
    stride_qk,
    stride_kz,
    stride_kh,
    stride_kn,
    stride_kk,
    stride_vz,
    stride_vh,
    stride_vn,
    stride_vk,
    stride_oz,
    stride_oh,
    stride_om,
    stride_ok,
    seqlen_q,
    seqlen_k,
    BLOCK_M: tl.constexpr,
    BLOCK_N: tl.constexpr,
    HEAD_DIM: tl.constexpr,
    CAUSAL: tl.constexpr,
):
    start_m = tl.program_id(0)
    off_hz = tl.program_id(1)
    q_off = off_hz * stride_qh
    k_off = off_hz * stride_kh
    v_off = off_hz * stride_vh
    offs_m = start_m * BLOCK_M + tl.arange(0, BLOCK_M)
    offs_d = tl.arange(0, HEAD_DIM)
    offs_n = tl.arange(0, BLOCK_N)
    q_ptrs = Q + q_off + offs_m[:, None] * stride_qm + offs_d[None, :] * stride_qk
    k_ptrs = K + k_off + offs_d[:, None] * stride_kk + offs_n[None, :] * stride_kn
    v_ptrs = V + v_off + offs_n[:, None] * stride_vn + offs_d[None, :] * stride_vk
    m_i = tl.full([BLOCK_M], float("-inf"), dtype=tl.float32)
    l_i = tl.zeros([BLOCK_M], dtype=tl.float32) + 1.0
    acc = tl.zeros([BLOCK_M, HEAD_DIM], dtype=tl.float32)
    q = tl.load(q_ptrs)
    acc, l_i, m_i = _attn_fwd_inner(
        acc,
        l_i,
        m_i,
        q,
        k_ptrs,
        v_ptrs,
        sm_scale,
        stride_kn,
        stride_vn,
        start_m,
        seqlen_k,
        BLOCK_M,
        BLOCK_N,
        HEAD_DIM,
        CAUSAL,
    )
    acc = acc / l_i[:, None]
    lse = m_i + tl.math.log2(l_i) / 1.4426950408889634
    o_ptrs = (
        Out
        + off_hz * stride_oh
        + offs_m[:, None] * stride_om
        + offs_d[None, :] * stride_ok
    )
    tl.store(o_ptrs, acc.to(Out.dtype.element_ty))
    tl.store(Lse + off_hz * seqlen_q + offs_m, lse)

# config = {"BLOCK_M": 64, "BLOCK_N": 32, "HEAD_DIM": 128, "arch": "sm_100", "causal": false, "dtype": "fp16", "num_stages": 2, "num_warps": 8}
# arch = sm_100


// ===== COMPILED SASS (sm_100a) =====

	.target	sm_100a

	.elftype	@"ET_EXEC"


//--------------------- .note.nv.tkinfo           --------------------------
	.section	.note.nv.tkinfo,"",@"SHT_NOTE"
	.sectionflags	@"SHF_NOTE_NV_TKINFO"
	.tkinfo
        /*0018*/ 	.word	0x00000081
        /*0030*/ 	.string	""
        /*0030*/ 	.string	"ptxas-blackwell"
        /*0030*/ 	.string	"Cuda compilation tools, release 12.9, V12.9.86"
        /*0030*/ 	.string	"Build cuda_12.9.r12.9/compiler.36037853_0"
        /*0030*/ 	.string	"-v  -suppress-debug-info  -lineinfo  -arch sm_100a "



//--------------------- .note.nv.cuver            --------------------------
	.section	.note.nv.cuver,"",@"SHT_NOTE"
	.sectionflags	@"SHF_NOTE_NV_CUVER"
        /*0018*/ 	.short	0x0001
        /*001a*/ 	.short	0x0064
        /*001c*/ 	.short	0x0001
        /*001e*/ 	.short	0x0000
        /*0020*/ 	.short	0x0001
        /*0022*/ 	.short	0x0000


//--------------------- .nv.info                  --------------------------
	.section	.nv.info,"",@"SHT_CUDA_INFO"
	.align	4


	//----- nvinfo : EIATTR_REGCOUNT
	.align		4
        /*0000*/ 	.byte	0x04, 0x2f
        /*0002*/ 	.short	(.L_5 - .L_4)
	.align		4
.L_4:
        /*0004*/ 	.word	index@(attn_fwd)
        /*0008*/ 	.word	0x00000080


	//----- nvinfo : EIATTR_FRAME_SIZE
	.align		4
.L_5:
        /*000c*/ 	.byte	0x04, 0x11
        /*000e*/ 	.short	(.L_7 - .L_6)
	.align		4
.L_6:
        /*0010*/ 	.word	index@($__internal_2_$__cuda_sm10x_tcgen05_guardrail_trap_unallocated_columns_being_dealloced)
        /*0014*/ 	.word	0x00000000


	//----- nvinfo : EIATTR_FRAME_SIZE
	.align		4
.L_7:
        /*0018*/ 	.byte	0x04, 0x11
        /*001a*/ 	.short	(.L_9 - .L_8)
	.align		4
.L_8:
        /*001c*/ 	.word	index@($__internal_1_$__cuda_sm10x_tcgen05_guardrail_trap_phase_invalid_during_alloc)
        /*0020*/ 	.word	0x00000000


	//----- nvinfo : EIATTR_FRAME_SIZE
	.align		4
.L_9:
        /*0024*/ 	.byte	0x04, 0x11
        /*0026*/ 	.short	(.L_11 - .L_10)
	.align		4
.L_10:
        /*0028*/ 	.word	index@($__internal_0_$__cuda_sm10x_tcgen05_guardrail_trap_col_being_dealloced_not_returned_by_alloc)
        /*002c*/ 	.word	0x00000000


	//----- nvinfo : EIATTR_FRAME_SIZE
	.align		4
.L_11:
        /*0030*/ 	.byte	0x04, 0x11
        /*0032*/ 	.short	(.L_13 - .L_12)
	.align		4
.L_12:
        /*0034*/ 	.word	index@(attn_fwd)
        /*0038*/ 	.word	0x00000000


	//----- nvinfo : EIATTR_MIN_STACK_SIZE
	.align		4
.L_13:
        /*003c*/ 	.byte	0x04, 0x12
        /*003e*/ 	.short	(.L_15 - .L_14)
	.align		4
.L_14:
        /*0040*/ 	.word	index@(attn_fwd)
        /*0044*/ 	.word	0x00000000
.L_15:


//--------------------- .nv.info.attn_fwd         --------------------------
	.section	.nv.info.attn_fwd,"",@"SHT_CUDA_INFO"
	.sectionflags	@""
	.align	4


	//----- nvinfo : EIATTR_CUDA_API_VERSION
	.align		4
        /*0000*/ 	.byte	0x04, 0x37
        /*0002*/ 	.short	(.L_17 - .L_16)
.L_16:
        /*0004*/ 	.word	0x00000081


	//----- nvinfo : EIATTR_KPARAM_INFO
	.align		4
.L_17:
        /*0008*/ 	.byte	0x04, 0x17
        /*000a*/ 	.short	(.L_19 - .L_18)
.L_18:
        /*000c*/ 	.word	0x00000000
        /*0010*/ 	.short	0x0019
        /*0012*/ 	.short	0x0080
        /*0014*/ 	.byte	0x00, 0xf4, 0x21, 0x00


	//----- nvinfo : EIATTR_KPARAM_INFO
	.align		4
.L_19:
        /*0018*/ 	.byte	0x04, 0x17
        /*001a*/ 	.short	(.L_21 - .L_20)
.L_20:
        /*001c*/ 	.word	0x00000000
        /*0020*/ 	.short	0x0018
        /*0022*/ 	.short	0x0078
        /*0024*/ 	.byte	0x00, 0xf4, 0x21, 0x00


	//----- nvinfo : EIATTR_KPARAM_INFO
	.align		4
.L_21:
        /*0028*/ 	.byte	0x04, 0x17
        /*002a*/ 	.short	(.L_23 - .L_22)
.L_22:
        /*002c*/ 	.word	0x00000000
        /*0030*/ 	.short	0x0017
        /*0032*/ 	.short	0x0070
        /*0034*/ 	.byte	0x00, 0xf0, 0x11, 0x00


	//----- nvinfo : EIATTR_KPARAM_INFO
	.align		4
.L_23:
        /*0038*/ 	.byte	0x04, 0x17
        /*003a*/ 	.short	(.L_25 - .L_24)
.L_24:
        /*003c*/ 	.word	0x00000000
        /*0040*/ 	.short	0x0016
        /*0042*/ 	.short	0x006c
        /*0044*/ 	.byte	0x00, 0xf0, 0x11, 0x00


	//----- nvinfo : EIATTR_KPARAM_INFO
	.align		4
.L_25:
        /*0048*/ 	.byte	0x04, 0x17
        /*004a*/ 	.short	(.L_27 - .L_26)
.L_26:
        /*004c*/ 	.word	0x00000000
        /*0050*/ 	.short	0x0015
        /*0052*/ 	.short	0x0068
        /*0054*/ 	.byte	0x00, 0xf0, 0x11, 0x00


	//----- nvinfo : EIATTR_KPARAM_INFO
	.align		4
.L_27:
        /*0058*/ 	.byte	0x04, 0x17
        /*005a*/ 	.short	(.L_29 - .L_28)
.L_28:
        /*005c*/ 	.word	0x00000000
        /*0060*/ 	.short	0x0014
        /*0062*/ 	.short	0x0064
        /*0064*/ 	.byte	0x00, 0xf0, 0x11, 0x00


	//----- nvinfo : EIATTR_KPARAM_INFO
	.align		4
.L_29:
        /*0068*/ 	.byte	0x04, 0x17
        /*006a*/ 	.short	(.L_31 - .L_30)
.L_30:
        /*006c*/ 	.word	0x00000000
        /*0070*/ 	.short	0x0013
        /*0072*/ 	.short	0x0060
        /*0074*/ 	.byte	0x00, 0xf0, 0x11, 0x00


	//----- nvinfo : EIATTR_KPARAM_INFO
	.align		4
.L_31:
        /*0078*/ 	.byte	0x04, 0x17
        /*007a*/ 	.short	(.L_33 - .L_32)
.L_32:
        /*007c*/ 	.word	0x00000000
        /*0080*/ 	.short	0x0012
        /*0082*/ 	.short	0x005c
        /*0084*/ 	.byte	0x00, 0xf0, 0x11, 0x00


	//----- nvinfo : EIATTR_KPARAM_INFO
	.align		4
.L_33:
        /*0088*/ 	.byte	0x04, 0x17
        /*008a*/ 	.short	(.L_35 - .L_34)
.L_34:
        /*008c*/ 	.word	0x00000000
        /*0090*/ 	.short	0x0011
        /*0092*/ 	.short	0x0058
        /*0094*/ 	.byte	0x00, 0xf0, 0x11, 0x00


	//----- nvinfo : EIATTR_KPARAM_INFO
	.align		4
.L_35:
        /*0098*/ 	.byte	0x04, 0x17
        /*009a*/ 	.short	(.L_37 - .L_36)
.L_36:
        /*009c*/ 	.word	0x00000000
        /*00a0*/ 	.short	0x0010
        /*00a2*/ 	.short	0x0054
        /*00a4*/ 	.byte	0x00, 0xf0, 0x11, 0x00


	//----- nvinfo : EIATTR_KPARAM_INFO
	.align		4
.L_37:
        /*00a8*/ 	.byte	0x04, 0x17
        /*00aa*/ 	.short	(.L_39 - .L_38)
.L_38:
        /*00ac*/ 	.word	0x00000000
        /*00b0*/ 	.short	0x000f
        /*00b2*/ 	.short	0x0050
        /*00b4*/ 	.byte	0x00, 0xf0, 0x11, 0x00


	//----- nvinfo : EIATTR_KPARAM_INFO
	.align		4
.L_39:
        /*00b8*/ 	.byte	0x04, 0x17
        /*00ba*/ 	.short	(.L_41 - .L_40)
.L_40:
        /*00bc*/ 	.word	0x00000000
        /*00c0*/ 	.short	0x000e
        /*00c2*/ 	.short	0x004c
        /*00c4*/ 	.byte	0x00, 0xf0, 0x11, 0x00


	//----- nvinfo : EIATTR_KPARAM_INFO
	.align		4
.L_41:
        /*00c8*/ 	.byte	0x04, 0x17
        /*00ca*/ 	.short	(.L_43 - .L_42)
.L_42:
        /*00cc*/ 	.word	0x00000000
        /*00d0*/ 	.short	0x000d
        /*00d2*/ 	.short	0x0048
        /*00d4*/ 	.byte	0x00, 0xf0, 0x11, 0x00


	//----- nvinfo : EIATTR_KPARAM_INFO
	.align		4
.L_43:
        /*00d8*/ 	.byte	0x04, 0x17
        /*00da*/ 	.short	(.L_45 - .L_44)
.L_44:
        /*00dc*/ 	.word	0x00000000
        /*00e0*/ 	.short	0x000c
        /*00e2*/ 	.short	0x0044
        /*00e4*/ 	.byte	0x00, 0xf0, 0x11, 0x00


	//----- nvinfo : EIATTR_KPARAM_INFO
	.align		4
.L_45:
        /*00e8*/ 	.byte	0x04, 0x17
        /*00ea*/ 	.short	(.L_47 - .L_46)
.L_46:
        /*00ec*/ 	.word	0x00000000
        /*00f0*/ 	.short	0x000b
        /*00f2*/ 	.short	0x0040
        /*00f4*/ 	.byte	0x00, 0xf0, 0x11, 0x00


	//----- nvinfo : EIATTR_KPARAM_INFO
	.align		4
.L_47:
        /*00f8*/ 	.byte	0x04, 0x17
        /*00fa*/ 	.short	(.L_49 - .L_48)
.L_48:
        /*00fc*/ 	.word	0x00000000
        /*0100*/ 	.short	0x000a
        /*0102*/ 	.short	0x003c
        /*0104*/ 	.byte	0x00, 0xf0, 0x11, 0x00


	//----- nvinfo : EIATTR_KPARAM_INFO
	.align		4
.L_49:
        /*0108*/ 	.byte	0x04, 0x17
        /*010a*/ 	.short	(.L_51 - .L_50)
.L_50:
        /*010c*/ 	.word	0x00000000
        /*0110*/ 	.short	0x0009
        /*0112*/ 	.short	0x0038
        /*0114*/ 	.byte	0x00, 0xf0, 0x11, 0x00


	//----- nvinfo : EIATTR_KPARAM_INFO
	.align		4
.L_51:
        /*0118*/ 	.byte	0x04, 0x17
        /*011a*/ 	.short	(.L_53 - .L_52)
.L_52:
        /*011c*/ 	.word	0x00000000
        /*0120*/ 	.short	0x0008
        /*0122*/ 	.short	0x0034
        /*0124*/ 	.byte	0x00, 0xf0, 0x11, 0x00


	//----- nvinfo : EIATTR_KPARAM_INFO
	.align		4
.L_53:
        /*0128*/ 	.byte	0x04, 0x17
        /*012a*/ 	.short	(.L_55 - .L_54)
.L_54:
        /*012c*/ 	.word	0x00000000
        /*0130*/ 	.short	0x0007
        /*0132*/ 	.short	0x0030
        /*0134*/ 	.byte	0x00, 0xf0, 0x11, 0x00


	//----- nvinfo : EIATTR_KPARAM_INFO
	.align		4
.L_55:
        /*0138*/ 	.byte	0x04, 0x17
        /*013a*/ 	.short	(.L_57 - .L_56)
.L_56:
        /*013c*/ 	.word	0x00000000
        /*0140*/ 	.short	0x0006
        /*0142*/ 	.short	0x002c
        /*0144*/ 	.byte	0x00, 0xf0, 0x11, 0x00


	//----- nvinfo : EIATTR_KPARAM_INFO
	.align		4
.L_57:
        /*0148*/ 	.byte	0x04, 0x17
        /*014a*/ 	.short	(.L_59 - .L_58)
.L_58:
        /*014c*/ 	.word	0x00000000
        /*0150*/ 	.short	0x0005
        /*0152*/ 	.short	0x0028
        /*0154*/ 	.byte	0x00, 0xf0, 0x11, 0x00


	//----- nvinfo : EIATTR_KPARAM_INFO
	.align		4
.L_59:
        /*0158*/ 	.byte	0x04, 0x17
        /*015a*/ 	.short	(.L_61 - .L_60)
.L_60:
        /*015c*/ 	.word	0x00000000
        /*0160*/ 	.short	0x0004
        /*0162*/ 	.short	0x0020
        /*0164*/ 	.byte	0x00, 0xf4, 0x21, 0x00


	//----- nvinfo : EIATTR_KPARAM_INFO
	.align		4
.L_61:
        /*0168*/ 	.byte	0x04, 0x17
        /*016a*/ 	.short	(.L_63 - .L_62)
.L_62:
        /*016c*/ 	.word	0x00000000
        /*0170*/ 	.short	0x0003
        /*0172*/ 	.short	0x0018
        /*0174*/ 	.byte	0x00, 0xf4, 0x21, 0x00


	//----- nvinfo : EIATTR_KPARAM_INFO
	.align		4
.L_63:
        /*0178*/ 	.byte	0x04, 0x17
        /*017a*/ 	.short	(.L_65 - .L_64)
.L_64:
        /*017c*/ 	.word	0x00000000
        /*0180*/ 	.short	0x0002
        /*0182*/ 	.short	0x0010
        /*0184*/ 	.byte	0x00, 0xf4, 0x21, 0x00


	//----- nvinfo : EIATTR_KPARAM_INFO
	.align		4
.L_65:
        /*0188*/ 	.byte	0x04, 0x17
        /*018a*/ 	.short	(.L_67 - .L_66)
.L_66:
        /*018c*/ 	.word	0x00000000
        /*0190*/ 	.short	0x0001
        /*0192*/ 	.short	0x0008
        /*0194*/ 	.byte	0x00, 0xf4, 0x21, 0x00


	//----- nvinfo : EIATTR_KPARAM_INFO
	.align		4
.L_67:
        /*0198*/ 	.byte	0x04, 0x17
        /*019a*/ 	.short	(.L_69 - .L_68)
.L_68:
        /*019c*/ 	.word	0x00000000
        /*01a0*/ 	.short	0x0000
        /*01a2*/ 	.short	0x0000
        /*01a4*/ 	.byte	0x00, 0xf4, 0x21, 0x00


	//----- nvinfo : EIATTR_AT_ENTRY_FRAGMENTS
	.align		4
.L_69:
        /*01a8*/ 	.byte	0x04, 0x4f
        /*01aa*/ 	.short	(.L_71 - .L_70)


	//   ....[0]....
.L_70:
        /*01ac*/ 	.word	0x00000004


	//----- nvinfo : EIATTR_RESERVED_SMEM_USED
	.align		4
.L_71:
        /*01b0*/ 	.byte	0x01, 0x41
	.zero		2


	//----- nvinfo : EIATTR_SPARSE_MMA_MASK
	.align		4
        /*01b4*/ 	.byte	0x03, 0x50
        /*01b6*/ 	.short	0x0000


	//----- nvinfo : EIATTR_TCGEN05_1CTA_USED
	.align		4
        /*01b8*/ 	.byte	0x01, 0x51
	.zero		2


	//----- nvinfo : EIATTR_MAXREG_COUNT
	.align		4
        /*01bc*/ 	.byte	0x03, 0x1b
        /*01be*/ 	.short	0x00ff


	//----- nvinfo : EIATTR_NUM_BARRIERS
	.align		4
        /*01c0*/ 	.byte	0x02, 0x4c
        /*01c2*/ 	.byte	0x01
	.zero		1


	//----- nvinfo : EIATTR_INT_WARP_WIDE_INSTR_OFFSETS
	.align		4
        /*01c4*/ 	.byte	0x04, 0x31
        /*01c6*/ 	.short	(.L_73 - .L_72)


	//   ....[0]....
.L_72:
        /*01c8*/ 	.word	0x00001290


	//   ....[1]....
        /*01cc*/ 	.word	0x000012a0


	//   ....[2]....
        /*01d0*/ 	.word	0x00001710


	//   ....[3]....
        /*01d4*/ 	.word	0x00001850


	//   ....[4]....
        /*01d8*/ 	.word	0x00003420


	//   ....[5]....
        /*01dc*/ 	.word	0x00005cb0


	//   ....[6]....
        /*01e0*/ 	.word	0x00005d00


	//----- nvinfo : EIATTR_COOP_GROUP_MASK_REGIDS
	.align		4
.L_73:
        /*01e4*/ 	.byte	0x04, 0x29
        /*01e6*/ 	.short	(.L_75 - .L_74)


	//   ....[0]....
.L_74:
        /*01e8*/ 	.word	0xffffffff


	//   ....[1]....
        /*01ec*/ 	.word	0xffffffff


	//   ....[2]....
        /*01f0*/ 	.word	0xffffffff


	//   ....[3]....
        /*01f4*/ 	.word	0xffffffff


	//   ....[4]....
        /*01f8*/ 	.word	0xffffffff


	//   ....[5]....
        /*01fc*/ 	.word	0xffffffff


	//   ....[6]....
        /*0200*/ 	.word	0xffffffff


	//   ....[7]....
        /*0204*/ 	.word	0xffffffff


	//   ....[8]....
        /*0208*/ 	.word	0xffffffff


	//   ....[9]....
        /*020c*/ 	.word	0xffffffff


	//   ....[10]....
        /*0210*/ 	.word	0xffffffff


	//   ....[11]....
        /*0214*/ 	.word	0xffffffff


	//----- nvinfo : EIATTR_COOP_GROUP_INSTR_OFFSETS
	.align		4
.L_75:
        /*0218*/ 	.byte	0x04, 0x28
        /*021a*/ 	.short	(.L_77 - .L_76)


	//   ....[0]....
.L_76:
        /*021c*/ 	.word	0x00000050


	//   ....[1]....
        /*0220*/ 	.word	0x00000310


	//   ....[2]....
        /*0224*/ 	.word	0x00002000


	//   ....[3]....
        /*0228*/ 	.word	0x000023e0


	//   ....[4]....
        /*022c*/ 	.word	0x000026c0


	//   ....[5]....
        /*0230*/ 	.word	0x00002730


	//   ....[6]....
        /*0234*/ 	.word	0x000038d0


	//   ....[7]....
        /*0238*/ 	.word	0x00003920


	//   ....[8]....
        /*023c*/ 	.word	0x00003b70


	//   ....[9]....
        /*0240*/ 	.word	0x00003bd0


	//   ....[10]....
        /*0244*/ 	.word	0x00005b40


	//   ....[11]....
        /*0248*/ 	.word	0x00005db0


	//----- nvinfo : EIATTR_VRC_CTA_INIT_COUNT
	.align		4
.L_77:
        /*024c*/ 	.byte	0x02, 0x4a
        /*024e*/ 	.byte	0x80
	.zero		1


	//----- nvinfo : EIATTR_MBARRIER_INSTR_OFFSETS
	.align		4
        /*0250*/ 	.byte	0x04, 0x39
        /*0252*/ 	.short	(.L_79 - .L_78)


	//   ....[0]....
.L_78:
        /*0254*/ 	.word	0x000015c0
        /*0258*/ 	.word	0x000000ff
        /*025c*/ 	.word	0x00000000
        /*0260*/ 	.short	0x0100
        /*0262*/ 	.byte	0x1e
	.zero		1


	//   ....[1]....
        /*0264*/ 	.word	0x00001830
        /*0268*/ 	.word	0x000000ff
        /*026c*/ 	.word	0x0000a008
        /*0270*/ 	.short	0x0100
        /*0272*/ 	.byte	0x47
	.zero		1


	//   ....[2]....
        /*0274*/ 	.word	0x00001990
        /*0278*/ 	.word	0x000000ff
        /*027c*/ 	.word	0x00006000
        /*0280*/ 	.short	0x0100
        /*0282*/ 	.byte	0x47
	.zero		1


	//   ....[3]....
        /*0284*/ 	.word	0x00001d30
        /*0288*/ 	.word	0x000000ff
        /*028c*/ 	.word	0x00006000
        /*0290*/ 	.short	0x010a
        /*0292*/ 	.byte	0x47
	.zero		1


	//   ....[4]....
        /*0294*/ 	.word	0x00001e60
        /*0298*/ 	.word	0x000000ff
        /*029c*/ 	.word	0x00006000
        /*02a0*/ 	.short	0x0108
        /*02a2*/ 	.byte	0x47
	.zero		1


	//   ....[5]....
        /*02a4*/ 	.word	0x00003560
        /*02a8*/ 	.word	0x000000ff
        /*02ac*/ 	.word	0x0000a010
        /*02b0*/ 	.short	0x0100
        /*02b2*/ 	.byte	0x47
	.zero		1


	//   ....[6]....
        /*02b4*/ 	.word	0x00003780
        /*02b8*/ 	.word	0x000000ff
        /*02bc*/ 	.word	0x0000a010
        /*02c0*/ 	.short	0x010a
        /*02c2*/ 	.byte	0x47
	.zero		1


	//   ....[7]....
        /*02c4*/ 	.word	0x000037e0
        /*02c8*/ 	.word	0x000000ff
        /*02cc*/ 	.word	0x0000a010
        /*02d0*/ 	.short	0x0108
        /*02d2*/ 	.byte	0x47
	.zero		1


	//   ....[8]....
        /*02d4*/ 	.word	0x00003c30
        /*02d8*/ 	.word	0x000000ff
        /*02dc*/ 	.word	0x00000000
        /*02e0*/ 	.short	0x010a
        /*02e2*/ 	.byte	0x1e
	.zero		1


	//   ....[9]....
        /*02e4*/ 	.word	0x000045a0
        /*02e8*/ 	.word	0x000000ff
        /*02ec*/ 	.word	0x00000000
        /*02f0*/ 	.short	0x010a
        /*02f2*/ 	.byte	0x1e
	.zero		1


	//   ....[10]....
        /*02f4*/ 	.word	0x00004720
        /*02f8*/ 	.word	0x000000ff
        /*02fc*/ 	.word	0x0000a000
        /*0300*/ 	.short	0x0108
        /*0302*/ 	.byte	0x47
	.zero		1


	//   ....[11]....
        /*0304*/ 	.word	0x00004820
        /*0308*/ 	.word	0x000000ff
        /*030c*/ 	.word	0x0000a008
        /*0310*/ 	.short	0x0108
        /*0312*/ 	.byte	0x47
	.zero		1


	//   ....[12]....
        /*0314*/ 	.word	0x00005dd0
        /*0318*/ 	.word	0x000000ff
        /*031c*/ 	.word	0x00006000
        /*0320*/ 	.short	0x010a
        /*0322*/ 	.byte	0x47
	.zero		1


	//   ....[13]....
        /*0324*/ 	.word	0x00005e00
        /*0328*/ 	.word	0x000000ff
        /*032c*/ 	.word	0x0000a010
        /*0330*/ 	.short	0x010a
        /*0332*/ 	.byte	0x47
	.zero		1


	//   ....[14]....
        /*0334*/ 	.word	0x00005e30
        /*0338*/ 	.word	0x000000ff
        /*033c*/ 	.word	0x00000000
        /*0340*/ 	.short	0x010a
        /*0342*/ 	.byte	0x1e
	.zero		1


	//   ....[15]....
        /*0344*/ 	.word	0x00005e60
        /*0348*/ 	.word	0x000000ff
        /*034c*/ 	.word	0x00000000
        /*0350*/ 	.short	0x010a
        /*0352*/ 	.byte	0x1e
	.zero		1


	//----- nvinfo : EIATTR_NUM_MBARRIERS
	.align		4
.L_79:
        /*0354*/ 	.byte	0x03, 0x38
        /*0356*/ 	.short	0xffff


	//----- nvinfo : EIATTR_EXIT_INSTR_OFFSETS
	.align		4
        /*0358*/ 	.byte	0x04, 0x1c
        /*035a*/ 	.short	(.L_81 - .L_80)


	//   ....[0]....
.L_80:
        /*035c*/ 	.word	0x00005dc0


	//----- nvinfo : EIATTR_REQNTID
	.align		4
.L_81:
        /*0360*/ 	.byte	0x04, 0x10
        /*0362*/ 	.short	(.L_83 - .L_82)
.L_82:
        /*0364*/ 	.word	0x00000100
        /*0368*/ 	.word	0x00000001
        /*036c*/ 	.word	0x00000001


	//----- nvinfo : EIATTR_CRS_STACK_SIZE
	.align		4
.L_83:
        /*0370*/ 	.byte	0x04, 0x1e
        /*0372*/ 	.short	(.L_85 - .L_84)
.L_84:
        /*0374*/ 	.word	0x00000000


	//----- nvinfo : EIATTR_CBANK_PARAM_SIZE
	.align		4
.L_85:
        /*0378*/ 	.byte	0x03, 0x19
        /*037a*/ 	.short	0x0088


	//----- nvinfo : EIATTR_PARAM_CBANK
	.align		4
        /*037c*/ 	.byte	0x04, 0x0a
        /*037e*/ 	.short	(.L_87 - .L_86)
	.align		4
.L_86:
        /*0380*/ 	.word	index@(.nv.constant0.attn_fwd)
        /*0384*/ 	.short	0x0380
        /*0386*/ 	.short	0x0088


	//----- nvinfo : EIATTR_SW_WAR
	.align		4
.L_87:
        /*0388*/ 	.byte	0x04, 0x36
        /*038a*/ 	.short	(.L_89 - .L_88)
.L_88:
        /*038c*/ 	.word	0x00000008
.L_89:


//--------------------- .nv.compat                --------------------------
	.section	.nv.compat,"",@"SHT_CUDA_COMPAT_INFO"
	.align	4
        /*0000*/ 	.byte	0x02, 0x02, 0x02, 0x00, 0x02, 0x05, 0x05, 0x00, 0x02, 0x03, 0x00, 0x00, 0x02, 0x06, 0x01, 0x00


//--------------------- .nv.callgraph             --------------------------
	.section	.nv.callgraph,"",@"SHT_CUDA_CALLGRAPH"
	.align	4
	.sectionentsize	8
	.align		4
        /*0000*/ 	.word	0x00000000
	.align		4
        /*0004*/ 	.word	0xffffffff
	.align		4
        /*0008*/ 	.word	0x00000000
	.align		4
        /*000c*/ 	.word	0xfffffffe
	.align		4
        /*0010*/ 	.word	0x00000000
	.align		4
        /*0014*/ 	.word	0xfffffffd
	.align		4
        /*0018*/ 	.word	0x00000000
	.align		4
        /*001c*/ 	.word	0xfffffffc


//--------------------- .nv.constant4             --------------------------
	.section	.nv.constant4,"a",@progbits
	.align	8
	.align		8
.nv.constant4:
        /*0000*/ 	.dword	_$_str


//--------------------- .text.attn_fwd            --------------------------
	.section	.text.attn_fwd,"ax",@progbits
	.align	128
        .global         attn_fwd
        .type           attn_fwd,@function
        .size           attn_fwd,(.L_x_28 - attn_fwd)
        .other          attn_fwd,@"STO_CUDA_ENTRY STV_DEFAULT"
attn_fwd:
.text.attn_fwd:
[----:B------:R-:W0:Y:S01]  /*0000*/  LDC R1, c[0x0][0x37c] ;  /* 0x0000df00ff017b82 */ /* 0x000e220000000800 */
[----:B------:R-:W1:Y:S02]  /*0010*/  S2R R2, SR_TID.X ;  /* 0x0000000000027919 */ /* 0x000e640000002100 */
[----:B-1----:R-:W-:-:S13]  /*0020*/  ISETP.GE.U32.AND P1, PT, R2, 0x20, PT ;  /* 0x000000200200780c */ /* 0x002fda0003f26070 */
[----:B------:R-:W-:Y:S05]  /*0030*/  @P1 BRA `(.L_x_0) ;  /* 0x0000000000b81947 */ /* 0x000fea0003800000 */
[----:B------:R-:W1:Y:S01]  /*0040*/  S2UR UR6, SR_CgaCtaId ;  /* 0x00000000000679c3 */ /* 0x000e620000008800 */
[----:B------:R-:W-:Y:S01]  /*0050*/  NOP ;  /* 0x0000000000007918 */ /* 0x000fe20000000000 */
[----:B------:R-:W-:Y:S02]  /*0060*/  UMOV UR4, 0x40 ;  /* 0x0000004000047882 */ /* 0x000fe40000000000 */
[----:B-1----:R-:W-:-:S09]  /*0070*/  ULEA UR4, UR6, UR4, 0x18 ;  /* 0x0000000406047291 */ /* 0x002fd2000f8ec0ff */
[----:B------:R-:W1:Y:S01]  /*0080*/  LDS.U8 R0, [UR4] ;  /* 0x00000004ff007984 */ /* 0x000e620008000000 */
[----:B------:R-:W-:Y:S02]  /*0090*/  UMOV UR4, 0x400 ;  /* 0x0000040000047882 */ /* 0x000fe40000000000 */
[----:B------:R-:W-:Y:S01]  /*00a0*/  ULEA UR4, UR6, UR4, 0x18 ;  /* 0x0000000406047291 */ /* 0x000fe2000f8ec0ff */
[----:B-1----:R-:W-:-:S13]  /*00b0*/  ISETP.NE.AND P0, PT, R0, RZ, PT ;  /* 0x000000ff0000720c */ /* 0x002fda0003f05270 */
[----:B------:R-:W-:Y:S05]  /*00c0*/  @P0 BRA `(.L_x_1) ;  /* 0x00000000007c0947 */ /* 0x000fea0003800000 */
[----:B------:R-:W-:-:S13]  /*00d0*/  ELECT P0, URZ, PT ;  /* 0x0000000000ff782f */ /* 0x000fda0003800000 */
[----:B------:R-:W-:Y:S05]  /*00e0*/  @!P0 BRA `(.L_x_2) ;  /* 0x0000000000848947 */ /* 0x000fea0003800000 */
[----:B------:R-:W-:Y:S01]  /*00f0*/  UMOV UR5, 0x8 ;  /* 0x0000000800057882 */ /* 0x000fe20000000000 */
[----:B------:R-:W-:Y:S02]  /*0100*/  IMAD.MOV.U32 R5, RZ, RZ, 0x1 ;  /* 0x00000001ff057424 */ /* 0x000fe400078e00ff */
[----:B------:R-:W-:Y:S02]  /*0110*/  IMAD.MOV.U32 R3, RZ, RZ, 0xff ;  /* 0x000000ffff037424 */ /* 0x000fe400078e00ff */
[----:B------:R-:W-:Y:S04]  /*0120*/  DEPBAR.LE SB1, 0x36 ;  /* 0x00009d800000791a */ /* 0x000fe80000000000 */
[----:B------:R-:W1:Y:S02]  /*0130*/  UTCATOMSWS.FIND_AND_SET.ALIGN UP0, UR5, UR5 ;  /* 0x00000005000575e3 */ /* 0x000e640008000800 */
[----:B-1----:R-:W-:-:S04]  /*0140*/  PLOP3.LUT P0, PT, PT, PT, UP0, 0x80, 0x8 ;  /* 0x000000000008781c */ /* 0x002fc80003f0f008 */
[----:B------:R-:W-:-:S04]  /*0150*/  SEL R0, RZ, 0xffffffff, !P0 ;  /* 0xffffffffff007807 */ /* 0x000fc80004000000 */
[----:B------:R-:W-:Y:S01]  /*0160*/  ISETP.NE.AND P0, PT, R0, RZ, PT ;  /* 0x000000ff0000720c */ /* 0x000fe20003f05270 */
[----:B------:R-:W-:-:S12]  /*0170*/  IMAD.U32 R0, RZ, RZ, UR5 ;  /* 0x00000005ff007e24 */ /* 0x000fd8000f8e00ff */
[----:B------:R-:W-:Y:S05]  /*0180*/  @P0 BRA `(.L_x_3) ;  /* 0x0000000000240947 */ /* 0x000fea0003800000 */
.L_x_4:
[----:B------:R-:W-:Y:S05]  /*0190*/  NANOSLEEP 0x64 ;  /* 0x000000640000795d */ /* 0x000fea0003800000 */
[----:B------:R-:W-:-:S05]  /*01a0*/  UMOV UR5, 0x8 ;  /* 0x0000000800057882 */ /* 0x000fca0000000000 */
[----:B------:R-:W-:Y:S04]  /*01b0*/  DEPBAR.LE SB1, 0x36 ;  /* 0x00009d800000791a */ /* 0x000fe80000000000 */
[----:B------:R-:W1:Y:S02]  /*01c0*/  UTCATOMSWS.FIND_AND_SET.ALIGN UP0, UR5, UR5 ;  /* 0x00000005000575e3 */ /* 0x000e640008000800 */
[----:B-1----:R-:W-:-:S04]  /*01d0*/  PLOP3.LUT P0, PT, PT, PT, UP0, 0x80, 0x8 ;  /* 0x000000000008781c */ /* 0x002fc80003f0f008 */
[----:B------:R-:W-:-:S04]  /*01e0*/  SEL R0, RZ, 0xffffffff, !P0 ;  /* 0xffffffffff007807 */ /* 0x000fc80004000000 */
[----:B------:R-:W-:Y:S01]  /*01f0*/  ISETP.NE.AND P0, PT, R0, RZ, PT ;  /* 0x000000ff0000720c */ /* 0x000fe20003f05270 */
[----:B------:R-:W-:-:S12]  /*0200*/  IMAD.U32 R0, RZ, RZ, UR5 ;  /* 0x00000005ff007e24 */ /* 0x000fd8000f8e00ff */
[----:B------:R-:W-:Y:S05]  /*0210*/  @!P0 BRA `(.L_x_4) ;  /* 0xfffffffc00dc8947 */ /* 0x000fea000383ffff */
.L_x_3:
[C---:B------:R-:W-:Y:S01]  /*0220*/  IADD3 R4, PT, PT, R0.reuse, 0x10, RZ ;  /* 0x0000001000047810 */ /* 0x040fe20007ffe0ff */
[----:B------:R-:W-:Y:S01]  /*0230*/  UMOV UR5, 0x50 ;  /* 0x0000005000057882 */ /* 0x000fe20000000000 */
[----:B------:R-:W-:Y:S01]  /*0240*/  SHF.L.U32 R3, R3, R0, RZ ;  /* 0x0000000003037219 */ /* 0x000fe200000006ff */
[----:B------:R-:W-:Y:S01]  /*0250*/  ULEA UR5, UR6, UR5, 0x18 ;  /* 0x0000000506057291 */ /* 0x000fe2000f8ec0ff */
[----:B------:R-:W-:Y:S01]  /*0260*/  SHF.L.U32 R4, R5, R4, RZ ;  /* 0x0000000405047219 */ /* 0x000fe200000006ff */
[----:B------:R-:W-:-:S03]  /*0270*/  IMAD.SHL.U32 R0, R0, 0x20, RZ ;  /* 0x0000002000007824 */ /* 0x000fc600078e00ff */
[----:B------:R-:W-:-:S05]  /*0280*/  LOP3.LUT R3, R4, R3, RZ, 0xfc, !PT ;  /* 0x0000000304037212 */ /* 0x000fca00078efcff */
[----:B------:R1:W-:Y:S04]  /*0290*/  ATOMS.OR RZ, [UR5], R3 ;  /* 0x00000003ffff798c */ /* 0x0003e8000b000005 */
[----:B------:R1:W-:Y:S01]  /*02a0*/  STS [UR4], R0 ;  /* 0x00000000ff007988 */ /* 0x0003e20008000804 */
[----:B------:R-:W-:Y:S05]  /*02b0*/  BRA `(.L_x_2) ;  /* 0x0000000000107947 */ /* 0x000fea0003800000 */
.L_x_1:
[----:B------:R-:W-:Y:S01]  /*02c0*/  IMAD.MOV.U32 R0, RZ, RZ, -0x1 ;  /* 0xffffffffff007424 */ /* 0x000fe200078e00ff */
[----:B------:R-:W-:-:S04]  /*02d0*/  MOV R4, 0x300 ;  /* 0x0000030000047802 */ /* 0x000fc80000000f00 */
[----:B------:R1:W-:Y:S03]  /*02e0*/  STS [UR4], R0 ;  /* 0x00000000ff007988 */ /* 0x0003e60008000804 */
[----:B01----:R-:W-:Y:S05]  /*02f0*/  CALL.REL.NOINC `($__internal_1_$__cuda_sm10x_tcgen05_guardrail_trap_phase_invalid_during_alloc) ;  /* 0x0000005800f07944 */ /* 0x003fea0003c00000 */
.L_x_2:
[----:B------:R-:W-:Y:S05]  /*0300*/  WARPSYNC.ALL ;  /* 0x0000000000007948 */ /* 0x000fea0003800000 */
[----:B------:R-:W-:Y:S01]  /*0310*/  NOP ;  /* 0x0000000000007918 */ /* 0x000fe20000000000 */
.L_x_0:
[----:B------:R-:W2:Y:S01]  /*0320*/  S2R R4, SR_CTAID.X ;  /* 0x0000000000047919 */ /* 0x000ea20000002500 */
[----:B------:R-:W3:Y:S01]  /*0330*/  S2UR UR72, SR_CTAID.Y ;  /* 0x00000000004879c3 */ /* 0x000ee20000002600 */
[----:B------:R-:W3:Y:S01]  /*0340*/  LDCU.64 UR4, c[0x0][0x3b0] ;  /* 0x00007600ff0477ac */ /* 0x000ee20008000a00 */
[----:B-1----:R-:W-:Y:S02]  /*0350*/  LOP3.LUT R3, R2, 0x3f, RZ, 0xc0, !PT ;  /* 0x0000003f02037812 */ /* 0x002fe400078ec0ff */
[----:B------:R-:W-:Y:S01]  /*0360*/  SHF.R.U32.HI R5, RZ, 0x6, R2 ;  /* 0x00000006ff057819 */ /* 0x000fe20000011602 */
[----:B------:R-:W-:Y:S01]  /*0370*/  UMOV UR71, 0x400 ;  /* 0x0000040000477882 */ /* 0x000fe20000000000 */
[----:B------:R-:W1:Y:S02]  /*0380*/  LDCU.64 UR32, c[0x0][0x358] ;  /* 0x00006b00ff2077ac */ /* 0x000e640008000a00 */
[----:B------:R-:W4:Y:S01]  /*0390*/  LDC R0, c[0x0][0x3b8] ;  /* 0x0000ee00ff007b82 */ /* 0x000f220000000800 */
[----:B------:R-:W-:-:S07]  /*03a0*/  SGXT.U32 R5, R5, 0x2 ;  /* 0x000000020505781a */ /* 0x000fce0000000000 */
[----:B------:R-:W0:Y:S08]  /*03b0*/  S2UR UR6, SR_CgaCtaId ;  /* 0x00000000000679c3 */ /* 0x000e300000008800 */
[----:B------:R-:W1:Y:S01]  /*03c0*/  LDC.64 R8, c[0x0][0x380] ;  /* 0x0000e000ff087b82 */ /* 0x000e620000000a00 */
[----:B---3--:R-:W-:-:S04]  /*03d0*/  UIMAD UR4, UR72, UR4, URZ ;  /* 0x00000004480472a4 */ /* 0x008fc8000f8e02ff */
[----:B------:R-:W-:Y:S01]  /*03e0*/  USHF.L.U32 UR7, UR4, 0x1, URZ ;  /* 0x0000000104077899 */ /* 0x000fe200080006ff */
[----:B--2---:R-:W-:Y:S02]  /*03f0*/  IMAD R3, R4, 0x40, R3 ;  /* 0x0000004004037824 */ /* 0x004fe400078e0203 */
[----:B------:R-:W2:Y:S01]  /*0400*/  LDC.64 R52, c[0x0][0x3c0] ;  /* 0x0000f000ff347b82 */ /* 0x000ea20000000a00 */
[----:B----4-:R-:W-:Y:S02]  /*0410*/  IMAD R5, R5, R0, RZ ;  /* 0x0000000005057224 */ /* 0x010fe400078e02ff */
[----:B------:R-:W-:Y:S01]  /*0420*/  IMAD R4, R3, UR5, RZ ;  /* 0x0000000503047c24 */ /* 0x000fe2000f8e02ff */
[----:B------:R-:W-:Y:S02]  /*0430*/  UIMAD.WIDE UR4, UR4, 0x2, URZ ;  /* 0x00000002040478a5 */ /* 0x000fe4000f8e02ff */
[----:B------:R-:W-:Y:S01]  /*0440*/  LEA R7, R0, R5, 0x2 ;  /* 0x0000000500077211 */ /* 0x000fe200078e10ff */
[C---:B------:R-:W-:Y:S01]  /*0450*/  IMAD.SHL.U32 R17, R4.reuse, 0x2, RZ ;  /* 0x0000000204117824 */ /* 0x040fe200078e00ff */
[----:B0-----:R-:W-:Y:S01]  /*0460*/  ULEA UR71, UR6, UR71, 0x18 ;  /* 0x0000004706477291 */ /* 0x001fe2000f8ec0ff */
[----:B------:R-:W-:Y:S01]  /*0470*/  BAR.SYNC.DEFER_BLOCKING 0x0 ;  /* 0x0000000000007b1d */ /* 0x000fe20000010000 */
[----:B------:R-:W-:-:S04]  /*0480*/  IMAD.HI R16, R4, 0x2, RZ ;  /* 0x0000000204107827 */ /* 0x000fc800078e02ff */
[----:B------:R-:W-:Y:S01]  /*0490*/  IMAD R11, R0, 0x4, R7 ;  /* 0x00000004000b7824 */ /* 0x000fe200078e0207 */
[----:B------:R-:W0:Y:S01]  /*04a0*/  LDCU UR4, c[0x0][0x3c8] ;  /* 0x00007900ff0477ac */ /* 0x000e220008000800 */
[----:B-1----:R-:W-:Y:S01]  /*04b0*/  IADD3 R17, P0, P2, R17, UR7, R8 ;  /* 0x0000000711117c10 */ /* 0x002fe2000fa1e008 */
[----:B------:R-:W1:Y:S03]  /*04c0*/  LDC.64 R58, c[0x0][0x388] ;  /* 0x0000e200ff3a7b82 */ /* 0x000e660000000a00 */
[----:B------:R-:W-:Y:S02]  /*04d0*/  IADD3.X R16, PT, PT, R16, UR5, R9, P0, P2 ;  /* 0x0000000510107c10 */ /* 0x000fe400087e4409 */
[-C--:B------:R-:W-:Y:S02]  /*04e0*/  LEA R8, P0, R5, R17.reuse, 0x1 ;  /* 0x0000001105087211 */ /* 0x080fe400078008ff */
[----:B------:R-:W-:-:S02]  /*04f0*/  LEA R12, P2, R11, R17, 0x1 ;  /* 0x000000110b0c7211 */ /* 0x000fc400078408ff */
[-C--:B------:R-:W-:Y:S01]  /*0500*/  LEA.HI.X.SX32 R9, R5, R16.reuse, 0x1, P0 ;  /* 0x0000001005097211 */ /* 0x080fe200000f0eff */
[C---:B------:R-:W-:Y:S01]  /*0510*/  IMAD R5, R0.reuse, 0x4, R11 ;  /* 0x0000000400057824 */ /* 0x040fe200078e020b */
[----:B------:R-:W-:Y:S02]  /*0520*/  LEA R10, P0, R7, R17, 0x1 ;  /* 0x00000011070a7211 */ /* 0x000fe400078008ff */
[-C--:B------:R-:W-:Y:S01]  /*0530*/  LEA.HI.X.SX32 R13, R11, R16.reuse, 0x1, P2 ;  /* 0x000000100b0d7211 */ /* 0x080fe200010f0eff */
[----:B------:R-:W3:Y:S01]  /*0540*/  LDS R44, [UR71] ;  /* 0x00000047ff2c7984 */ /* 0x000ee20008000800 */
[----:B------:R-:W-:Y:S01]  /*0550*/  BAR.SYNC.DEFER_BLOCKING 0x0 ;  /* 0x0000000000007b1d */ /* 0x000fe20000010000 */
[----:B------:R-:W-:Y:S01]  /*0560*/  LEA.HI.X.SX32 R11, R7, R16, 0x1, P0 ;  /* 0x00000010070b7211 */ /* 0x000fe200000f0eff */
[----:B------:R-:W-:-:S04]  /*0570*/  IMAD R7, R0, 0x4, R5 ;  /* 0x0000000400077824 */ /* 0x000fc800078e0205 */
[----:B------:R-:W-:Y:S01]  /*0580*/  IMAD R21, R0, 0x4, R7 ;  /* 0x0000000400157824 */ /* 0x000fe200078e0207 */
[----:B------:R-:W-:-:S04]  /*0590*/  LEA R14, P0, R5, R17, 0x1 ;  /* 0x00000011050e7211 */ /* 0x000fc800078008ff */
[C---:B------:R-:W-:Y:S02]  /*05a0*/  LEA R23, R0.reuse, R21, 0x2 ;  /* 0x0000001500177211 */ /* 0x040fe400078e10ff */
[----:B------:R-:W-:Y:S02]  /*05b0*/  LEA.HI.X.SX32 R15, R5, R16, 0x1, P0 ;  /* 0x00000010050f7211 */ /* 0x000fe400000f0eff */
[----:B------:R-:W-:Y:S01]  /*05c0*/  LEA R18, P0, R7, R17, 0x1 ;  /* 0x0000001107127211 */ /* 0x000fe200078008ff */
[----:B------:R-:W-:-:S03]  /*05d0*/  IMAD R25, R0, 0x4, R23 ;  /* 0x0000000400197824 */ /* 0x000fc600078e0217 */
[-C--:B------:R-:W-:Y:S02]  /*05e0*/  LEA.HI.X.SX32 R19, R7, R16.reuse, 0x1, P0 ;  /* 0x0000001007137211 */ /* 0x080fe400000f0eff */
[CC--:B------:R-:W-:Y:S01]  /*05f0*/  LEA R20, P0, R21.reuse, R17.reuse, 0x1 ;  /* 0x0000001115147211 */ /* 0x0c0fe200078008ff */
[----:B------:R4:W5:Y:S03]  /*0600*/  LDG.E.U16 R5, desc[UR32][R10.64] ;  /* 0x000000200a057981 */ /* 0x000966000c1e1500 */
[----:B------:R-:W-:Y:S01]  /*0610*/  LEA.HI.X.SX32 R21, R21, R16, 0x1, P0 ;  /* 0x0000001015157211 */ /* 0x000fe200000f0eff */
[----:B------:R0:W5:Y:S01]  /*0620*/  LDG.E.U16 R6, desc[UR32][R12.64] ;  /* 0x000000200c067981 */ /* 0x000162000c1e1500 */
[-C--:B------:R-:W-:Y:S02]  /*0630*/  LEA R24, P0, R25, R17.reuse, 0x1 ;  /* 0x0000001119187211 */ /* 0x080fe400078008ff */
[----:B------:R-:W-:Y:S01]  /*0640*/  LEA R22, P2, R23, R17, 0x1 ;  /* 0x0000001117167211 */ /* 0x000fe200078408ff */
[----:B------:R1:W5:Y:S01]  /*0650*/  LDG.E.U16 R7, desc[UR32][R14.64] ;  /* 0x000000200e077981 */ /* 0x000362000c1e1500 */
[----:B----4-:R-:W-:-:S03]  /*0660*/  IMAD R11, R0, 0x4, R25 ;  /* 0x00000004000b7824 */ /* 0x010fc600078e0219 */
[----:B------:R-:W5:Y:S01]  /*0670*/  LDG.E.U16 R4, desc[UR32][R8.64] ;  /* 0x0000002008047981 */ /* 0x000f62000c1e1500 */
[----:B0-----:R-:W-:Y:S01]  /*0680*/  IMAD R13, R0, 0x4, R11 ;  /* 0x00000004000d7824 */ /* 0x001fe200078e020b */
[----:B------:R-:W-:-:S03]  /*0690*/  LEA.HI.X.SX32 R25, R25, R16, 0x1, P0 ;  /* 0x0000001019197211 */ /* 0x000fc600000f0eff */
[C---:B-1----:R-:W-:Y:S01]  /*06a0*/  IMAD R15, R0.reuse, 0x4, R13 ;  /* 0x00000004000f7824 */ /* 0x042fe200078e020d */
[-C--:B------:R-:W-:Y:S02]  /*06b0*/  LEA R26, P0, R11, R17.reuse, 0x1 ;  /* 0x000000110b1a7211 */ /* 0x080fe400078008ff */
[-C--:B------:R-:W-:Y:S01]  /*06c0*/  LEA.HI.X.SX32 R23, R23, R16.reuse, 0x1, P2 ;  /* 0x0000001017177211 */ /* 0x080fe200010f0eff */
[----:B------:R0:W5:Y:S01]  /*06d0*/  LDG.E.U16 R8, desc[UR32][R18.64] ;  /* 0x0000002012087981 */ /* 0x000162000c1e1500 */
[----:B------:R-:W-:Y:S02]  /*06e0*/  LEA R28, P2, R15, R17, 0x1 ;  /* 0x000000110f1c7211 */ /* 0x000fe400078408ff */
[C---:B------:R-:W-:Y:S01]  /*06f0*/  LEA R31, R0.reuse, R15, 0x2 ;  /* 0x0000000f001f7211 */ /* 0x040fe200078e10ff */
[----:B------:R1:W5:Y:S01]  /*0700*/  LDG.E.U16 R9, desc[UR32][R20.64] ;  /* 0x0000002014097981 */ /* 0x000362000c1e1500 */
[-C--:B------:R-:W-:Y:S02]  /*0710*/  LEA.HI.X.SX32 R27, R11, R16.reuse, 0x1, P0 ;  /* 0x000000100b1b7211 */ /* 0x080fe400000f0eff */
[----:B------:R-:W-:Y:S01]  /*0720*/  LEA.HI.X.SX32 R29, R15, R16, 0x1, P2 ;  /* 0x000000100f1d7211 */ /* 0x000fe200010f0eff */
[----:B------:R4:W5:Y:S01]  /*0730*/  LDG.E.U16 R11, desc[UR32][R24.64] ;  /* 0x00000020180b7981 */ /* 0x000962000c1e1500 */
[----:B0-----:R-:W-:Y:S01]  /*0740*/  LEA R18, P0, R13, R17, 0x1 ;  /* 0x000000110d127211 */ /* 0x001fe200078008ff */
[----:B------:R-:W-:-:S02]  /*0750*/  IMAD R15, R0, 0x4, R31 ;  /* 0x00000004000f7824 */ /* 0x000fc400078e021f */
[----:B------:R0:W5:Y:S01]  /*0760*/  LDG.E.U16 R10, desc[UR32][R22.64] ;  /* 0x00000020160a7981 */ /* 0x000162000c1e1500 */
[-C--:B------:R-:W-:Y:S02]  /*0770*/  LEA.HI.X.SX32 R19, R13, R16.reuse, 0x1, P0 ;  /* 0x000000100d137211 */ /* 0x080fe400000f0eff */
[CC--:B-1----:R-:W-:Y:S01]  /*0780*/  LEA R20, P0, R31.reuse, R17.reuse, 0x1 ;  /* 0x000000111f147211 */ /* 0x0c2fe200078008ff */
[----:B------:R1:W5:Y:S01]  /*0790*/  LDG.E.U16 R12, desc[UR32][R26.64] ;  /* 0x000000201a0c7981 */ /* 0x000362000c1e1500 */
[C---:B----4-:R-:W-:Y:S02]  /*07a0*/  IMAD R25, R0.reuse, 0x4, R15 ;  /* 0x0000000400197824 */ /* 0x050fe400078e020f */
[----:B------:R-:W-:Y:S01]  /*07b0*/  LEA.HI.X.SX32 R21, R31, R16, 0x1, P0 ;  /* 0x000000101f157211 */ /* 0x000fe200000f0eff */
[----:B------:R4:W5:Y:S01]  /*07c0*/  LDG.E.U16 R14, desc[UR32][R28.64] ;  /* 0x000000201c0e7981 */ /* 0x000962000c1e1500 */
[----:B0-----:R-:W-:Y:S01]  /*07d0*/  LEA R22, P0, R15, R17, 0x1 ;  /* 0x000000110f167211 */ /* 0x001fe200078008ff */
[----:B------:R-:W-:-:S02]  /*07e0*/  IMAD R31, R0, 0x4, R25 ;  /* 0x00000004001f7824 */ /* 0x000fc400078e0219 */
[----:B------:R-:W5:Y:S01]  /*07f0*/  LDG.E.U16 R13, desc[UR32][R18.64] ;  /* 0x00000020120d7981 */ /* 0x000f62000c1e1500 */
[-C--:B------:R-:W-:Y:S01]  /*0800*/  LEA.HI.X.SX32 R23, R15, R16.reuse, 0x1, P0 ;  /* 0x000000100f177211 */ /* 0x080fe200000f0eff */
[C---:B------:R-:W-:Y:S01]  /*0810*/  IMAD R33, R0.reuse, 0x4, R31 ;  /* 0x0000000400217824 */ /* 0x040fe200078e021f */
[-C--:B------:R-:W-:Y:S01]  /*0820*/  LEA R24, P0, R25, R17.reuse, 0x1 ;  /* 0x0000001119187211 */ /* 0x080fe200078008ff */
[----:B------:R-:W5:Y:S01]  /*0830*/  LDG.E.U16 R15, desc[UR32][R20.64] ;  /* 0x00000020140f7981 */ /* 0x000f62000c1e1500 */
[-C--:B-1----:R-:W-:Y:S02]  /*0840*/  LEA R26, P2, R31, R17.reuse, 0x1 ;  /* 0x000000111f1a7211 */ /* 0x082fe400078408ff */
[----:B------:R-:W-:Y:S02]  /*0850*/  LEA.HI.X.SX32 R25, R25, R16, 0x1, P0 ;  /* 0x0000001019197211 */ /* 0x000fe400000f0eff */
[----:B------:R-:W-:Y:S01]  /*0860*/  LEA R30, P0, R33, R17, 0x1 ;  /* 0x00000011211e7211 */ /* 0x000fe200078008ff */
[----:B------:R-:W5:Y:S01]  /*0870*/  LDG.E.U16 R18, desc[UR32][R22.64] ;  /* 0x0000002016127981 */ /* 0x000f62000c1e1500 */
[----:B----4-:R-:W-:-:S02]  /*0880*/  LEA R29, R0, R33, 0x2 ;  /* 0x00000021001d7211 */ /* 0x010fc400078e10ff */
[-C--:B------:R-:W-:Y:S01]  /*0890*/  LEA.HI.X.SX32 R27, R31, R16.reuse, 0x1, P2 ;  /* 0x000000101f1b7211 */ /* 0x080fe200010f0eff */
[----:B------:R0:W5:Y:S01]  /*08a0*/  LDG.E.U16 R19, desc[UR32][R24.64] ;  /* 0x0000002018137981 */ /* 0x000162000c1e1500 */
[-C--:B------:R-:W-:Y:S01]  /*08b0*/  LEA.HI.X.SX32 R31, R33, R16.reuse, 0x1, P0 ;  /* 0x00000010211f7211 */ /* 0x080fe200000f0eff */
[C---:B------:R-:W-:Y:S02]  /*08c0*/  IMAD R33, R0.reuse, 0x4, R29 ;  /* 0x0000000400217824 */ /* 0x040fe400078e021d */
[----:B------:R1:W5:Y:S02]  /*08d0*/  LDG.E.U16 R20, desc[UR32][R26.64] ;  /* 0x000000201a147981 */ /* 0x000364000c1e1500 */
[C---:B------:R-:W-:Y:S01]  /*08e0*/  IMAD R35, R0.reuse, 0x4, R33 ;  /* 0x0000000400237824 */ /* 0x040fe200078e0221 */
[C---:B------:R-:W-:Y:S01]  /*08f0*/  LEA R28, P0, R29.reuse, R17, 0x1 ;  /* 0x000000111d1c7211 */ /* 0x040fe200078008ff */
[----:B------:R4:W5:Y:S02]  /*0900*/  LDG.E.U16 R21, desc[UR32][R30.64] ;  /* 0x000000201e157981 */ /* 0x000964000c1e1500 */
[----:B------:R-:W-:Y:S01]  /*0910*/  IMAD R37, R0, 0x4, R35 ;  /* 0x0000000400257824 */ /* 0x000fe200078e0223 */
[----:B------:R-:W-:-:S03]  /*0920*/  LEA.HI.X.SX32 R29, R29, R16, 0x1, P0 ;  /* 0x000000101d1d7211 */ /* 0x000fc600000f0eff */
[C---:B0-----:R-:W-:Y:S01]  /*0930*/  IMAD R25, R0.reuse, 0x4, R37 ;  /* 0x0000000400197824 */ /* 0x041fe200078e0225 */
[C---:B------:R-:W-:Y:S01]  /*0940*/  LEA R32, P0, R33.reuse, R17, 0x1 ;  /* 0x0000001121207211 */ /* 0x040fe200078008ff */
[----:B------:R0:W5:Y:S03]  /*0950*/  LDG.E.U16 R22, desc[UR32][R28.64] ;  /* 0x000000201c167981 */ /* 0x000166000c1e1500 */
[C---:B-1----:R-:W-:Y:S02]  /*0960*/  LEA R27, R0.reuse, R25, 0x2 ;  /* 0x00000019001b7211 */ /* 0x042fe400078e10ff */
[-C--:B------:R-:W-:Y:S02]  /*0970*/  LEA.HI.X.SX32 R33, R33, R16.reuse, 0x1, P0 ;  /* 0x0000001021217211 */ /* 0x080fe400000f0eff */
[-C--:B------:R-:W-:Y:S02]  /*0980*/  LEA R36, P0, R37, R17.reuse, 0x1 ;  /* 0x0000001125247211 */ /* 0x080fe400078008ff */
[----:B------:R-:W-:Y:S01]  /*0990*/  LEA R34, P2, R35, R17, 0x1 ;  /* 0x0000001123227211 */ /* 0x000fe200078408ff */
[----:B------:R-:W-:Y:S01]  /*09a0*/  IMAD R41, R0, 0x4, R27 ;  /* 0x0000000400297824 */ /* 0x000fe200078e021b */
[-C--:B------:R-:W-:Y:S01]  /*09b0*/  LEA.HI.X.SX32 R37, R37, R16.reuse, 0x1, P0 ;  /* 0x0000001025257211 */ /* 0x080fe200000f0eff */
[----:B------:R-:W5:Y:S01]  /*09c0*/  LDG.E.U16 R23, desc[UR32][R32.64] ;  /* 0x0000002020177981 */ /* 0x000f62000c1e1500 */
[----:B------:R-:W-:-:S02]  /*09d0*/  LEA.HI.X.SX32 R35, R35, R16, 0x1, P2 ;  /* 0x0000001023237211 */ /* 0x000fc400010f0eff */
[CC--:B----4-:R-:W-:Y:S01]  /*09e0*/  LEA R30, P0, R25.reuse, R17.reuse, 0x1 ;  /* 0x00000011191e7211 */ /* 0x0d0fe200078008ff */
[C---:B0-----:R-:W-:Y:S02]  /*09f0*/  IMAD R29, R0.reuse, 0x4, R41 ;  /* 0x00000004001d7824 */ /* 0x041fe400078e0229 */
[----:B------:R0:W5:Y:S01]  /*0a00*/  LDG.E.U16 R24, desc[UR32][R34.64] ;  /* 0x0000002022187981 */ /* 0x000162000c1e1500 */
[-C--:B------:R-:W-:Y:S02]  /*0a10*/  LEA.HI.X.SX32 R31, R25, R16.reuse, 0x1, P0 ;  /* 0x00000010191f7211 */ /* 0x080fe400000f0eff */
[CC--:B------:R-:W-:Y:S01]  /*0a20*/  LEA R38, P0, R27.reuse, R17.reuse, 0x1 ;  /* 0x000000111b267211 */ /* 0x0c0fe200078008ff */
[----:B------:R1:W5:Y:S03]  /*0a30*/  LDG.E.U16 R25, desc[UR32][R36.64] ;  /* 0x0000002024197981 */ /* 0x000366000c1e1500 */
[----:B------:R-:W-:Y:S01]  /*0a40*/  LEA.HI.X.SX32 R39, R27, R16, 0x1, P0 ;  /* 0x000000101b277211 */ /* 0x000fe200000f0eff */
[----:B------:R-:W5:Y:S01]  /*0a50*/  LDG.E.U16 R26, desc[UR32][R30.64] ;  /* 0x000000201e1a7981 */ /* 0x000f62000c1e1500 */
[----:B0-----:R-:W-:Y:S01]  /*0a60*/  IMAD R35, R0, 0x4, R29 ;  /* 0x0000000400237824 */ /* 0x001fe200078e021d */
[----:B------:R-:W-:-:S02]  /*0a70*/  LEA R32, P0, R29, R17, 0x1 ;  /* 0x000000111d207211 */ /* 0x000fc400078008ff */
[----:B------:R0:W5:Y:S01]  /*0a80*/  LDG.E.U16 R27, desc[UR32][R38.64] ;  /* 0x00000020261b7981 */ /* 0x000162000c1e1500 */
[C---:B-1----:R-:W-:Y:S01]  /*0a90*/  IMAD R37, R0.reuse, 0x4, R35 ;  /* 0x0000000400257824 */ /* 0x042fe200078e0223 */
[-C--:B------:R-:W-:Y:S02]  /*0aa0*/  LEA.HI.X.SX32 R33, R29, R16.reuse, 0x1, P0 ;  /* 0x000000101d217211 */ /* 0x080fe400000f0eff */
[----:B------:R-:W-:Y:S02]  /*0ab0*/  LEA R34, P0, R35, R17, 0x1 ;  /* 0x0000001123227211 */ /* 0x000fe400078008ff */
[C---:B------:R-:W-:Y:S01]  /*0ac0*/  LEA R43, R0.reuse, R37, 0x2 ;  /* 0x00000025002b7211 */ /* 0x040fe200078e10ff */
[----:B------:R-:W5:Y:S01]  /*0ad0*/  LDG.E.U16 R29, desc[UR32][R32.64] ;  /* 0x00000020201d7981 */ /* 0x000f62000c1e1500 */
[----:B------:R-:W-:Y:S02]  /*0ae0*/  LEA R40, P2, R41, R17, 0x1 ;  /* 0x0000001129287211 */ /* 0x000fe400078408ff */
[-C--:B------:R-:W-:Y:S01]  /*0af0*/  LEA.HI.X.SX32 R35, R35, R16.reuse, 0x1, P0 ;  /* 0x0000001023237211 */ /* 0x080fe200000f0eff */
[----:B------:R-:W-:Y:S01]  /*0b00*/  IMAD R45, R0, 0x4, R43 ;  /* 0x00000004002d7824 */ /* 0x000fe200078e022b */
[----:B------:R-:W-:-:S02]  /*0b10*/  LEA.HI.X.SX32 R41, R41, R16, 0x1, P2 ;  /* 0x0000001029297211 */ /* 0x000fc400010f0eff */
[CC--:B------:R-:W-:Y:S01]  /*0b20*/  LEA R36, P0, R37.reuse, R17.reuse, 0x1 ;  /* 0x0000001125247211 */ /* 0x0c0fe200078008ff */
[----:B------:R-:W5:Y:S03]  /*0b30*/  LDG.E.U16 R30, desc[UR32][R34.64] ;  /* 0x00000020221e7981 */ /* 0x000f66000c1e1500 */
[----:B------:R-:W-:Y:S01]  /*0b40*/  LEA.HI.X.SX32 R37, R37, R16, 0x1, P0 ;  /* 0x0000001025257211 */ /* 0x000fe200000f0eff */
[----:B------:R1:W5:Y:S01]  /*0b50*/  LDG.E.U16 R28, desc[UR32][R40.64] ;  /* 0x00000020281c7981 */ /* 0x000362000c1e1500 */
[----:B0-----:R-:W-:-:S03]  /*0b60*/  LEA R38, P0, R45, R17, 0x1 ;  /* 0x000000112d267211 */ /* 0x001fc600078008ff */
[----:B------:R0:W5:Y:S01]  /*0b70*/  LDG.E.U16 R31, desc[UR32][R36.64] ;  /* 0x00000020241f7981 */ /* 0x000162000c1e1500 */
[----:B------:R-:W-:Y:S01]  /*0b80*/  LEA.HI.X.SX32 R39, R45, R16, 0x1, P0 ;  /* 0x000000102d277211 */ /* 0x000fe200000f0eff */
[----:B-1----:R-:W-:Y:S01]  /*0b90*/  IMAD R41, R0, 0x4, R45 ;  /* 0x0000000400297824 */ /* 0x002fe200078e022d */
[----:B------:R-:W-:-:S04]  /*0ba0*/  LEA R42, P2, R43, R17, 0x1 ;  /* 0x000000112b2a7211 */ /* 0x000fc800078408ff */
[----:B------:R1:W5:Y:S01]  /*0bb0*/  LDG.E.U16 R39, desc[UR32][R38.64] ;  /* 0x0000002026277981 */ /* 0x000362000c1e1500 */
[----:B------:R-:W-:Y:S01]  /*0bc0*/  IMAD R45, R0, 0x4, R41 ;  /* 0x00000004002d7824 */ /* 0x000fe200078e0229 */
[----:B------:R-:W-:-:S03]  /*0bd0*/  LEA R32, P0, R41, R17, 0x1 ;  /* 0x0000001129207211 */ /* 0x000fc600078008ff */
[C---:B------:R-:W-:Y:S01]  /*0be0*/  IMAD R47, R0.reuse, 0x4, R45 ;  /* 0x00000004002f7824 */ /* 0x040fe200078e022d */
[-C--:B------:R-:W-:Y:S02]  /*0bf0*/  LEA.HI.X.SX32 R33, R41, R16.reuse, 0x1, P0 ;  /* 0x0000001029217211 */ /* 0x080fe400000f0eff */
[C---:B------:R-:W-:Y:S02]  /*0c00*/  LEA R34, P0, R45.reuse, R17, 0x1 ;  /* 0x000000112d227211 */ /* 0x040fe400078008ff */
[----:B------:R-:W-:Y:S01]  /*0c10*/  LEA R0, R0, R47, 0x2 ;  /* 0x0000002f00007211 */ /* 0x000fe200078e10ff */
[----:B--2---:R-:W-:Y:S01]  /*0c20*/  IMAD R52, R52, UR72, RZ ;  /* 0x0000004834347c24 */ /* 0x004fe2000f8e02ff */
[----:B------:R-:W-:Y:S01]  /*0c30*/  LEA.HI.X.SX32 R35, R45, R16, 0x1, P0 ;  /* 0x000000102d237211 */ /* 0x000fe200000f0eff */
[----:B------:R-:W5:Y:S01]  /*0c40*/  LDG.E.U16 R50, desc[UR32][R32.64] ;  /* 0x0000002020327981 */ /* 0x000f62000c1e1500 */
[----:B0-----:R-:W-:-:S04]  /*0c50*/  LEA R36, P0, R0, R17, 0x1 ;  /* 0x0000001100247211 */ /* 0x001fc800078008ff */
[----:B------:R-:W-:Y:S01]  /*0c60*/  LEA.HI.X.SX32 R37, R0, R16, 0x1, P0 ;  /* 0x0000001000257211 */ /* 0x000fe200000f0eff */
[----:B------:R-:W5:Y:S01]  /*0c70*/  LDG.E.U16 R35, desc[UR32][R34.64] ;  /* 0x0000002022237981 */ /* 0x000f62000c1e1500 */
[----:B------:R-:W-:-:S04]  /*0c80*/  SHF.R.U32.HI R0, RZ, 0x7, R2 ;  /* 0x00000007ff007819 */ /* 0x000fc80000011602 */
[----:B------:R-:W-:Y:S01]  /*0c90*/  SGXT.U32 R0, R0, 0x1 ;  /* 0x000000010000781a */ /* 0x000fe20000000000 */
[----:B------:R-:W5:Y:S01]  /*0ca0*/  LDG.E.U16 R37, desc[UR32][R36.64] ;  /* 0x0000002024257981 */ /* 0x000f62000c1e1500 */
[----:B------:R-:W-:-:S03]  /*0cb0*/  LEA.HI.X.SX32 R43, R43, R16, 0x1, P2 ;  /* 0x000000102b2b7211 */ /* 0x000fc600010f0eff */
[----:B-1----:R-:W-:Y:S01]  /*0cc0*/  IMAD R38, R0, R53, RZ ;  /* 0x0000003500267224 */ /* 0x002fe200078e02ff */
[C---:B------:R-:W-:Y:S01]  /*0cd0*/  LEA R40, P2, R47.reuse, R17, 0x1 ;  /* 0x000000112f287211 */ /* 0x040fe200078408ff */
[----:B------:R0:W5:Y:S03]  /*0ce0*/  LDG.E.U16 R48, desc[UR32][R42.64] ;  /* 0x000000202a307981 */ /* 0x000166000c1e1500 */
[----:B------:R-:W-:Y:S02]  /*0cf0*/  LEA.HI.X.SX32 R41, R47, R16, 0x1, P2 ;  /* 0x000000102f297211 */ /* 0x000fe400010f0eff */
[----:B------:R-:W-:-:S03]  /*0d00*/  LOP3.LUT R16, R2, 0x7f, RZ, 0xc0, !PT ;  /* 0x0000007f02107812 */ /* 0x000fc600078ec0ff */
[----:B------:R1:W5:Y:S01]  /*0d10*/  LDG.E.U16 R54, desc[UR32][R40.64] ;  /* 0x0000002028367981 */ /* 0x000362000c1e1500 */
[----:B0-----:R-:W-:-:S04]  /*0d20*/  IMAD R42, R53, 0x2, R38 ;  /* 0x00000002352a7824 */ /* 0x001fc800078e0226 */
[C---:B------:R-:W-:Y:S02]  /*0d30*/  IMAD R34, R53.reuse, 0x2, R42 ;  /* 0x0000000235227824 */ /* 0x040fe400078e022a */
[----:B------:R-:W-:Y:S02]  /*0d40*/  IMAD R16, R16, UR4, RZ ;  /* 0x0000000410107c24 */ /* 0x000fe4000f8e02ff */
[C---:B------:R-:W-:Y:S02]  /*0d50*/  IMAD R36, R53.reuse, 0x2, R34 ;  /* 0x0000000235247824 */ /* 0x040fe400078e0222 */
[----:B------:R-:W-:Y:S02]  /*0d60*/  IMAD.SHL.U32 R32, R16, 0x2, RZ ;  /* 0x0000000210207824 */ /* 0x000fe400078e00ff */
[----:B-1----:R-:W-:Y:S02]  /*0d70*/  IMAD R40, R53, 0x2, R36 ;  /* 0x0000000235287824 */ /* 0x002fe400078e0224 */
[----:B------:R-:W-:-:S02]  /*0d80*/  IMAD.SHL.U32 R17, R52, 0x2, RZ ;  /* 0x0000000234117824 */ /* 0x000fc400078e00ff */
[----:B------:R-:W-:Y:S02]  /*0d90*/  IMAD R46, R53, 0x2, R40 ;  /* 0x00000002352e7824 */ /* 0x000fe400078e0228 */
[----:B------:R-:W-:Y:S01]  /*0da0*/  IMAD.HI R16, R16, 0x2, RZ ;  /* 0x0000000210107827 */ /* 0x000fe200078e02ff */
[----:B------:R-:W-:-:S03]  /*0db0*/  IADD3 R85, P0, P2, R32, R58, R17 ;  /* 0x0000003a20557210 */ /* 0x000fc60007a1e011 */
[----:B------:R-:W-:-:S04]  /*0dc0*/  IMAD.HI R52, R52, 0x2, RZ ;  /* 0x0000000234347827 */ /* 0x000fc800078e02ff */
[----:B------:R-:W-:Y:S01]  /*0dd0*/  IMAD R32, R53, 0x2, R46 ;  /* 0x0000000235207824 */ /* 0x000fe200078e022e */
[----:B------:R-:W-:-:S04]  /*0de0*/  IADD3.X R33, PT, PT, R16, R59, R52, P0, P2 ;  /* 0x0000003b10217210 */ /* 0x000fc800007e4434 */
[C---:B------:R-:W-:Y:S02]  /*0df0*/  LEA R16, R53.reuse, R32, 0x1 ;  /* 0x0000002035107211 */ /* 0x040fe400078e08ff */
[----:B---3--:R-:W-:Y:S02]  /*0e00*/  R2UR UR70, R44 ;  /* 0x000000002c4672ca */ /* 0x008fe400000e0000 */
[-C--:B------:R-:W-:Y:S01]  /*0e10*/  LEA R112, P3, R34, R85.reuse, 0x1 ;  /* 0x0000005522707211 */ /* 0x080fe200078608ff */
[C---:B------:R-:W-:Y:S01]  /*0e20*/  IMAD R44, R53.reuse, 0x2, R16 ;  /* 0x00000002352c7824 */ /* 0x040fe200078e0210 */
[----:B------:R-:W-:Y:S02]  /*0e30*/  LEA R116, P0, R38, R85, 0x1 ;  /* 0x0000005526747211 */ /* 0x000fe400078008ff */
[-C--:B------:R-:W-:Y:S01]  /*0e40*/  LEA.HI.X.SX32 R113, R34, R33.reuse, 0x1, P3 ;  /* 0x0000002122717211 */ /* 0x080fe200018f0eff */
[----:B------:R-:W-:Y:S01]  /*0e50*/  IMAD R34, R53, 0x2, R44 ;  /* 0x0000000235227824 */ /* 0x000fe200078e022c */
[----:B------:R-:W-:-:S02]  /*0e60*/  LEA.HI.X.SX32 R117, R38, R33, 0x1, P0 ;  /* 0x0000002126757211 */ /* 0x000fc400000f0eff */
[-C--:B------:R-:W-:Y:S01]  /*0e70*/  LEA R114, P2, R42, R85.reuse, 0x1 ;  /* 0x000000552a727211 */ /* 0x080fe200078408ff */
[C---:B------:R-:W-:Y:S01]  /*0e80*/  IMAD R38, R53.reuse, 0x2, R34 ;  /* 0x0000000235267824 */ /* 0x040fe200078e0222 */
[----:B------:R-:W-:Y:S02]  /*0e90*/  LEA R110, P0, R36, R85, 0x1 ;  /* 0x00000055246e7211 */ /* 0x000fe400078008ff */
[-C--:B------:R-:W-:Y:S02]  /*0ea0*/  LEA.HI.X.SX32 R115, R42, R33.reuse, 0x1, P2 ;  /* 0x000000212a737211 */ /* 0x080fe400010f0eff */
[----:B------:R-:W-:Y:S01]  /*0eb0*/  LEA.HI.X.SX32 R111, R36, R33, 0x1, P0 ;  /* 0x00000021246f7211 */ /* 0x000fe200000f0eff */
[----:B------:R-:W-:Y:S01]  /*0ec0*/  IMAD R36, R53, 0x2, R38 ;  /* 0x0000000235247824 */ /* 0x000fe200078e0226 */
[----:B------:R-:W-:-:S04]  /*0ed0*/  LEA R108, P2, R40, R85, 0x1 ;  /* 0x00000055286c7211 */ /* 0x000fc800078408ff */
[----:B------:R-:W-:Y:S02]  /*0ee0*/  LEA.HI.X.SX32 R109, R40, R33, 0x1, P2 ;  /* 0x00000021286d7211 */ /* 0x000fe400010f0eff */
[-C--:B------:R-:W-:Y:S02]  /*0ef0*/  LEA R102, P2, R16, R85.reuse, 0x1 ;  /* 0x0000005510667211 */ /* 0x080fe400078408ff */
[C---:B------:R-:W-:Y:S02]  /*0f00*/  LEA R40, R53.reuse, R36, 0x1 ;  /* 0x0000002435287211 */ /* 0x040fe400078e08ff */
[-C--:B------:R-:W-:Y:S02]  /*0f10*/  LEA R106, P3, R46, R85.reuse, 0x1 ;  /* 0x000000552e6a7211 */ /* 0x080fe400078608ff */
[----:B------:R-:W-:Y:S02]  /*0f20*/  LEA R104, P0, R32, R85, 0x1 ;  /* 0x0000005520687211 */ /* 0x000fe400078008ff */
[-C--:B------:R-:W-:Y:S01]  /*0f30*/  LEA.HI.X.SX32 R103, R16, R33.reuse, 0x1, P2 ;  /* 0x0000002110677211 */ /* 0x080fe200010f0eff */
[----:B------:R-:W-:Y:S01]  /*0f40*/  IMAD R16, R53, 0x2, R40 ;  /* 0x0000000235107824 */ /* 0x000fe200078e0228 */
[----:B------:R-:W-:-:S02]  /*0f50*/  LEA.HI.X.SX32 R107, R46, R33, 0x1, P3 ;  /* 0x000000212e6b7211 */ /* 0x000fc400018f0eff */
[----:B------:R-:W-:Y:S02]  /*0f60*/  LEA R100, P3, R44, R85, 0x1 ;  /* 0x000000552c647211 */ /* 0x000fe400078608ff */
[-C--:B------:R-:W-:Y:S01]  /*0f70*/  LEA.HI.X.SX32 R105, R32, R33.reuse, 0x1, P0 ;  /* 0x0000002120697211 */ /* 0x080fe200000f0eff */
[C---:B------:R-:W-:Y:S01]  /*0f80*/  IMAD R32, R53.reuse, 0x2, R16 ;  /* 0x0000000235207824 */ /* 0x040fe200078e0210 */
[----:B------:R-:W-:Y:S02]  /*0f90*/  SHF.R.U32.HI R0, RZ, 0x5, R2 ;  /* 0x00000005ff007819 */ /* 0x000fe40000011602 */
[----:B------:R-:W-:Y:S01]  /*0fa0*/  LEA.HI.X.SX32 R101, R44, R33, 0x1, P3 ;  /* 0x000000212c657211 */ /* 0x000fe200018f0eff */
[----:B------:R-:W-:Y:S01]  /*0fb0*/  IMAD R17, R53, 0x2, R32 ;  /* 0x0000000235117824 */ /* 0x000fe200078e0220 */
[----:B------:R-:W-:Y:S02]  /*0fc0*/  R2UR UR19, R0 ;  /* 0x00000000001372ca */ /* 0x000fe400000e0000 */
[----:B------:R-:W-:-:S02]  /*0fd0*/  LEA R98, P0, R34, R85, 0x1 ;  /* 0x0000005522627211 */ /* 0x000fc400078008ff */
[-C--:B------:R-:W-:Y:S02]  /*0fe0*/  LEA R96, P2, R38, R85.reuse, 0x1 ;  /* 0x0000005526607211 */ /* 0x080fe400078408ff */
[----:B------:R-:W-:Y:S02]  /*0ff0*/  LEA R94, P3, R36, R85, 0x1 ;  /* 0x00000055245e7211 */ /* 0x000fe400078608ff */
[C---:B------:R-:W-:Y:S02]  /*1000*/  LOP3.LUT R56, R2.reuse, 0xc0, RZ, 0xc0, !PT ;  /* 0x000000c002387812 */ /* 0x040fe400078ec0ff */
[----:B------:R-:W-:Y:S02]  /*1010*/  LOP3.LUT R0, R2, 0xff, RZ, 0xc0, !PT ;  /* 0x000000ff02007812 */ /* 0x000fe400078ec0ff */
[-C--:B------:R-:W-:Y:S02]  /*1020*/  LEA.HI.X.SX32 R99, R34, R33.reuse, 0x1, P0 ;  /* 0x0000002122637211 */ /* 0x080fe400000f0eff */
[----:B------:R-:W-:-:S02]  /*1030*/  LEA.HI.X.SX32 R97, R38, R33, 0x1, P2 ;  /* 0x0000002126617211 */ /* 0x000fc400010f0eff */
[----:B------:R-:W-:Y:S02]  /*1040*/  LEA.HI.X.SX32 R95, R36, R33, 0x1, P3 ;  /* 0x00000021245f7211 */ /* 0x000fe400018f0eff */
[----:B------:R-:W-:Y:S02]  /*1050*/  SHF.R.U32.HI R56, RZ, 0x2, R56 ;  /* 0x00000002ff387819 */ /* 0x000fe40000011638 */
[----:B------:R-:W-:Y:S02]  /*1060*/  SHF.L.U32 R43, R0, 0x1, RZ ;  /* 0x00000001002b7819 */ /* 0x000fe400000006ff */
[-C--:B------:R-:W-:Y:S02]  /*1070*/  LEA R90, P0, R40, R85.reuse, 0x1 ;  /* 0x00000055285a7211 */ /* 0x080fe400078008ff */
[-C--:B------:R-:W-:Y:S02]  /*1080*/  LEA R88, P2, R16, R85.reuse, 0x1 ;  /* 0x0000005510587211 */ /* 0x080fe400078408ff */
[----:B------:R-:W-:-:S02]  /*1090*/  LEA R86, P3, R32, R85, 0x1 ;  /* 0x0000005520567211 */ /* 0x000fc400078608ff */
[----:B------:R-:W-:Y:S02]  /*10a0*/  LEA R84, P4, R17, R85, 0x1 ;  /* 0x0000005511547211 */ /* 0x000fe400078808ff */
[----:B------:R-:W-:Y:S02]  /*10b0*/  LOP3.LUT R43, R43, R56, RZ, 0x3c, !PT ;  /* 0x000000382b2b7212 */ /* 0x000fe400078e3cff */
[-C--:B------:R-:W-:Y:S02]  /*10c0*/  LEA.HI.X.SX32 R91, R40, R33.reuse, 0x1, P0 ;  /* 0x00000021285b7211 */ /* 0x080fe400000f0eff */
[-C--:B------:R-:W-:Y:S02]  /*10d0*/  LEA.HI.X.SX32 R89, R16, R33.reuse, 0x1, P2 ;  /* 0x0000002110597211 */ /* 0x080fe400010f0eff */
[-C--:B------:R-:W-:Y:S02]  /*10e0*/  LEA.HI.X.SX32 R87, R32, R33.reuse, 0x1, P3 ;  /* 0x0000002120577211 */ /* 0x080fe400018f0eff */
[----:B------:R-:W-:Y:S01]  /*10f0*/  LEA.HI.X.SX32 R85, R17, R33, 0x1, P4 ;  /* 0x0000002111557211 */ /* 0x000fe200020f0eff */
[----:B------:R-:W-:Y:S06]  /*1100*/  @P1 BRA `(.L_x_5) ;  /* 0x0000000000181947 */ /* 0x000fec0003800000 */
[----:B------:R-:W-:Y:S01]  /*1110*/  ELECT P0, URZ, PT ;  /* 0x0000000000ff782f */ /* 0x000fe20003800000 */
[----:B------:R-:W-:Y:S01]  /*1120*/  IMAD.MOV.U32 R16, RZ, RZ, 0x1 ;  /* 0x00000001ff107424 */ /* 0x000fe200078e00ff */
[----:B------:R-:W-:Y:S01]  /*1130*/  UMOV UR4, 0x40 ;  /* 0x0000004000047882 */ /* 0x000fe20000000000 */
[----:B------:R-:W-:Y:S01]  /*1140*/  UVIRTCOUNT.DEALLOC.SMPOOL 0x80 ;  /* 0x000000800000784c */ /* 0x000fe20000000000 */
[----:B------:R-:W-:-:S09]  /*1150*/  ULEA UR4, UR6, UR4, 0x18 ;  /* 0x0000000406047291 */ /* 0x000fd2000f8ec0ff */
[----:B------:R0:W-:Y:S03]  /*1160*/  @P0 STS.U8 [UR4], R16 ;  /* 0x00000010ff000988 */ /* 0x0001e60008000004 */
.L_x_5:
[----:B------:R-:W-:Y:S01]  /*1170*/  USHF.L.U32 UR7, UR19, 0x15, URZ ;  /* 0x0000001513077899 */ /* 0x000fe200080006ff */
[----:B-----5:R1:W-:Y:S01]  /*1180*/  STS.U16 [R43+UR71], R4 ;  /* 0x000000042b007988 */ /* 0x0203e20008000447 */
[----:B------:R-:W-:Y:S01]  /*1190*/  ULOP3.LUT UR25, UR19, 0x4, URZ, 0xc0, !UPT ;  /* 0x0000000413197892 */ /* 0x000fe2000f8ec0ff */
[----:B------:R-:W-:Y:S01]  /*11a0*/  LOP3.LUT P2, RZ, R2, 0xff, RZ, 0xc0, !PT ;  /* 0x000000ff02ff7812 */ /* 0x000fe2000784c0ff */
[----:B------:R-:W-:Y:S01]  /*11b0*/  ULOP3.LUT UR7, UR7, 0x600000, URZ, 0xc0, !UPT ;  /* 0x0060000007077892 */ /* 0x000fe2000f8ec0ff */
[----:B------:R2:W-:Y:S01]  /*11c0*/  STS.U16 [R43+UR71+0x400], R6 ;  /* 0x000400062b007988 */ /* 0x0005e20008000447 */
[----:B------:R-:W-:Y:S01]  /*11d0*/  UMOV UR4, 0x1 ;  /* 0x0000000100047882 */ /* 0x000fe20000000000 */
[----:B------:R-:W-:Y:S01]  /*11e0*/  UIADD3 UR30, UPT, UPT, UR71, 0xa000, URZ ;  /* 0x0000a000471e7890 */ /* 0x000fe2000fffe0ff */
[----:B------:R-:W-:Y:S01]  /*11f0*/  PRMT R17, RZ, 0x7610, R17 ;  /* 0x00007610ff117816 */ /* 0x000fe20000000011 */
[----:B------:R-:W-:Y:S01]  /*1200*/  UIADD3 UR31, UPT, UPT, UR70, UR7, URZ ;  /* 0x00000007461f7290 */ /* 0x000fe2000fffe0ff */
[----:B------:R3:W-:Y:S01]  /*1210*/  STS.U16 [R43+UR71+0x800], R8 ;  /* 0x000800082b007988 */ /* 0x0007e20008000447 */
[----:B-1----:R-:W-:Y:S01]  /*1220*/  LOP3.LUT R4, R43, 0x40, RZ, 0x3c, !PT ;  /* 0x000000402b047812 */ /* 0x002fe200078e3cff */
[----:B------:R-:W1:Y:S01]  /*1230*/  LDCU UR13, c[0x0][0x3f0] ;  /* 0x00007e00ff0d77ac */ /* 0x000e620008000800 */
[----:B0-----:R-:W-:Y:S01]  /*1240*/  PRMT R16, RZ, 0x7610, R16 ;  /* 0x00007610ff107816 */ /* 0x001fe20000000010 */
[----:B------:R0:W-:Y:S01]  /*1250*/  STS.U16 [R43+UR71+0xc00], R10 ;  /* 0x000c000a2b007988 */ /* 0x0001e20008000447 */
[----:B--2---:R-:W-:Y:S01]  /*1260*/  PRMT R6, RZ, 0x7610, R6 ;  /* 0x00007610ff067816 */ /* 0x004fe20000000006 */
[----:B------:R-:W-:-:S02]  /*1270*/  ULEA UR31, UR25, UR31, 0x4 ;  /* 0x0000001f191f7291 */ /* 0x000fc4000f8e20ff */
[----:B------:R2:W-:Y:S01]  /*1280*/  STS.U16 [R43+UR71+0x1000], R12 ;  /* 0x0010000c2b007988 */ /* 0x0005e20008000447 */
[----:B------:R-:W-:Y:S01]  /*1290*/  VOTEU.ALL UP0, P2 ;  /* 0x0000000000ff7886 */ /* 0x000fe20001000000 */
[----:B------:R-:W-:Y:S01]  /*12a0*/  VOTEU.ALL UP1, P2 ;  /* 0x0000000000ff7886 */ /* 0x000fe20001020000 */
[----:B---3--:R-:W-:Y:S01]  /*12b0*/  PRMT R8, RZ, 0x7610, R8 ;  /* 0x00007610ff087816 */ /* 0x008fe20000000008 */
[----:B------:R3:W-:Y:S02]  /*12c0*/  STS.U16 [R43+UR71+0x1400], R14 ;  /* 0x0014000e2b007988 */ /* 0x0007e40008000447 */
[----:B------:R-:W-:-:S04]  /*12d0*/  @!UP0 UIADD3 UR8, UPT, UPT, -UR4, 0x100000, URZ ;  /* 0x0010000004088890 */ /* 0x000fc8000fffe1ff */
[----:B------:R-:W-:Y:S02]  /*12e0*/  @!UP0 USHF.L.U32 UR9, UR8, 0xb, URZ ;  /* 0x0000000b08098899 */ /* 0x000fe400080006ff */
[----:B------:R-:W-:Y:S01]  /*12f0*/  @!UP0 USHF.L.U32 UR8, UR8, 0x1, URZ ;  /* 0x0000000108088899 */ /* 0x000fe200080006ff */
[----:B------:R4:W-:Y:S01]  /*1300*/  STS.U16 [R43+UR71+0x1800], R18 ;  /* 0x001800122b007988 */ /* 0x0009e20008000447 */
[----:B0-----:R-:W-:Y:S02]  /*1310*/  PRMT R10, RZ, 0x7610, R10 ;  /* 0x00007610ff0a7816 */ /* 0x001fe4000000000a */
[----:B--2---:R-:W-:Y:S01]  /*1320*/  PRMT R12, RZ, 0x7610, R12 ;  /* 0x00007610ff0c7816 */ /* 0x004fe2000000000c */
[----:B------:R-:W-:Y:S01]  /*1330*/  STS.U16 [R43+UR71+0x1c00], R20 ;  /* 0x001c00142b007988 */ /* 0x000fe20008000447 */
[----:B-1----:R-:W-:Y:S02]  /*1340*/  ISETP.LT.AND P3, PT, RZ, UR13, PT ;  /* 0x0000000dff007c0c */ /* 0x002fe4000bf61270 */
[----:B---3--:R-:W-:Y:S01]  /*1350*/  PRMT R14, RZ, 0x7610, R14 ;  /* 0x00007610ff0e7816 */ /* 0x008fe2000000000e */
[----:B------:R-:W-:Y:S01]  /*1360*/  STS.U16 [R43+UR71+0x2000], R22 ;  /* 0x002000162b007988 */ /* 0x000fe20008000447 */
[----:B----4-:R-:W-:-:S03]  /*1370*/  PRMT R18, RZ, 0x7610, R18 ;  /* 0x00007610ff127816 */ /* 0x010fc60000000012 */
[----:B------:R-:W-:Y:S04]  /*1380*/  STS.U16 [R43+UR71+0x2400], R24 ;  /* 0x002400182b007988 */ /* 0x000fe80008000447 */
[----:B------:R-:W-:Y:S04]  /*1390*/  STS.U16 [R43+UR71+0x2800], R26 ;  /* 0x0028001a2b007988 */ /* 0x000fe80008000447 */
[----:B------:R-:W-:Y:S04]  /*13a0*/  STS.U16 [R43+UR71+0x2c00], R28 ;  /* 0x002c001c2b007988 */ /* 0x000fe80008000447 */
[----:B------:R-:W-:Y:S04]  /*13b0*/  STS.U16 [R43+UR71+0x3000], R30 ;  /* 0x0030001e2b007988 */ /* 0x000fe80008000447 */
[----:B------:R-:W-:Y:S04]  /*13c0*/  STS.U16 [R43+UR71+0x3400], R48 ;  /* 0x003400302b007988 */ /* 0x000fe80008000447 */
[----:B------:R-:W-:Y:S04]  /*13d0*/  STS.U16 [R43+UR71+0x3800], R50 ;  /* 0x003800322b007988 */ /* 0x000fe80008000447 */
[----:B------:R-:W-:Y:S04]  /*13e0*/  STS.U16 [R43+UR71+0x3c00], R54 ;  /* 0x003c00362b007988 */ /* 0x000fe80008000447 */
[----:B------:R0:W-:Y:S04]  /*13f0*/  STS.U16 [R4+UR71+0x200], R5 ;  /* 0x0002000504007988 */ /* 0x0001e80008000447 */
[----:B------:R1:W-:Y:S04]  /*1400*/  STS.U16 [R4+UR71+0x600], R7 ;  /* 0x0006000704007988 */ /* 0x0003e80008000447 */
[----:B------:R2:W-:Y:S01]  /*1410*/  STS.U16 [R4+UR71+0xa00], R9 ;  /* 0x000a000904007988 */ /* 0x0005e20008000447 */
[----:B0-----:R-:W-:-:S03]  /*1420*/  PRMT R5, RZ, 0x7610, R5 ;  /* 0x00007610ff057816 */ /* 0x001fc60000000005 */
[----:B------:R0:W-:Y:S01]  /*1430*/  STS.U16 [R4+UR71+0xe00], R11 ;  /* 0x000e000b04007988 */ /* 0x0001e20008000447 */
[----:B-1----:R-:W-:-:S03]  /*1440*/  PRMT R7, RZ, 0x7610, R7 ;  /* 0x00007610ff077816 */ /* 0x002fc60000000007 */
[----:B------:R1:W-:Y:S01]  /*1450*/  STS.U16 [R4+UR71+0x1200], R13 ;  /* 0x0012000d04007988 */ /* 0x0003e20008000447 */
[----:B--2---:R-:W-:-:S03]  /*1460*/  PRMT R9, RZ, 0x7610, R9 ;  /* 0x00007610ff097816 */ /* 0x004fc60000000009 */
[----:B------:R2:W-:Y:S01]  /*1470*/  STS.U16 [R4+UR71+0x1600], R15 ;  /* 0x0016000f04007988 */ /* 0x0005e20008000447 */
[----:B0-----:R-:W-:-:S03]  /*1480*/  PRMT R11, RZ, 0x7610, R11 ;  /* 0x00007610ff0b7816 */ /* 0x001fc6000000000b */
[----:B------:R0:W-:Y:S01]  /*1490*/  STS.U16 [R4+UR71+0x1a00], R19 ;  /* 0x001a001304007988 */ /* 0x0001e20008000447 */
[----:B-1----:R-:W-:-:S03]  /*14a0*/  PRMT R13, RZ, 0x7610, R13 ;  /* 0x00007610ff0d7816 */ /* 0x002fc6000000000d */
[----:B------:R-:W-:Y:S01]  /*14b0*/  STS.U16 [R4+UR71+0x1e00], R21 ;  /* 0x001e001504007988 */ /* 0x000fe20008000447 */
[----:B--2---:R-:W-:-:S03]  /*14c0*/  PRMT R15, RZ, 0x7610, R15 ;  /* 0x00007610ff0f7816 */ /* 0x004fc6000000000f */
[----:B------:R-:W-:Y:S01]  /*14d0*/  STS.U16 [R4+UR71+0x2200], R23 ;  /* 0x0022001704007988 */ /* 0x000fe20008000447 */
[----:B0-----:R-:W-:-:S03]  /*14e0*/  PRMT R19, RZ, 0x7610, R19 ;  /* 0x00007610ff137816 */ /* 0x001fc60000000013 */
[----:B------:R-:W-:Y:S04]  /*14f0*/  STS.U16 [R4+UR71+0x2600], R25 ;  /* 0x0026001904007988 */ /* 0x000fe80008000447 */
[----:B------:R-:W-:Y:S04]  /*1500*/  STS.U16 [R4+UR71+0x2a00], R27 ;  /* 0x002a001b04007988 */ /* 0x000fe80008000447 */
[----:B------:R-:W-:Y:S04]  /*1510*/  STS.U16 [R4+UR71+0x2e00], R29 ;  /* 0x002e001d04007988 */ /* 0x000fe80008000447 */
[----:B------:R-:W-:Y:S04]  /*1520*/  STS.U16 [R4+UR71+0x3200], R31 ;  /* 0x0032001f04007988 */ /* 0x000fe80008000447 */
[----:B------:R-:W-:Y:S04]  /*1530*/  STS.U16 [R4+UR71+0x3600], R39 ;  /* 0x0036002704007988 */ /* 0x000fe80008000447 */
[----:B------:R-:W-:Y:S04]  /*1540*/  STS.U16 [R4+UR71+0x3a00], R35 ;  /* 0x003a002304007988 */ /* 0x000fe80008000447 */
[----:B------:R0:W-:Y:S01]  /*1550*/  STS.U16 [R4+UR71+0x3e00], R37 ;  /* 0x003e002504007988 */ /* 0x0001e20008000447 */
[----:B------:R-:W-:Y:S01]  /*1560*/  STTM.16dp32bit_t0_t15.x32 tmem[UR31], RZ ;  /* 0x000000ff000079ed */ /* 0x000fe20008a8001f */
[----:B------:R-:W-:Y:S01]  /*1570*/  STTM.16dp32bit_t16_t31.x32 tmem[UR31+0x20], RZ ;  /* 0x000020ff000079ed */ /* 0x000fe20008aa001f */
[----:B------:R-:W1:Y:S02]  /*1580*/  FENCE.VIEW.ASYNC.T ;  /* 0x00000000000073c6 */ /* 0x000e640000000200 */
[----:B-1----:R-:W-:Y:S01]  /*1590*/  BAR.SYNC.DEFER_BLOCKING 0x0 ;  /* 0x0000000000007b1d */ /* 0x002fe20000010000 */
[----:B0-----:R-:W-:-:S05]  /*15a0*/  PRMT R4, RZ, 0x7610, R4 ;  /* 0x00007610ff047816 */ /* 0x001fca0000000004 */
[----:B------:R-:W0:Y:S02]  /*15b0*/  FENCE.VIEW.ASYNC.S ;  /* 0x00000000000073c6 */ /* 0x000e240000000000 */
[----:B0-----:R0:W1:Y:S02]  /*15c0*/  @!UP1 SYNCS.EXCH.64 URZ, [UR30], UR8 ;  /* 0x000000081eff95b2 */ /* 0x0010640008000100 */
[----:B-1----:R-:W-:Y:S06]  /*15d0*/  BAR.SYNC.DEFER_BLOCKING 0x0 ;  /* 0x0000000000007b1d */ /* 0x002fec0000010000 */
[----:B------:R-:W2:Y:S04]  /*15e0*/  @P3 LDG.E.U16 R5, desc[UR32][R116.64] ;  /* 0x0000002074053981 */ /* 0x000ea8000c1e1500 */
[----:B------:R-:W3:Y:S04]  /*15f0*/  @P3 LDG.E.U16 R9, desc[UR32][R108.64] ;  /* 0x000000206c093981 */ /* 0x000ee8000c1e1500 */
[----:B------:R-:W4:Y:S04]  /*1600*/  @P3 LDG.E.U16 R13, desc[UR32][R100.64] ;  /* 0x00000020640d3981 */ /* 0x000f28000c1e1500 */
        /* <DEDUP_REMOVED lines=12> */
[----:B------:R-:W4:Y:S01]  /*16d0*/  @P3 LDG.E.U16 R18, desc[UR32][R84.64] ;  /* 0x0000002054123981 */ /* 0x000f22000c1e1500 */
[----:B------:R-:W-:Y:S01]  /*16e0*/  SHF.R.S32.HI R21, RZ, 0x7, R2 ;  /* 0x00000007ff157819 */ /* 0x000fe20000011402 */
[C---:B------:R-:W-:Y:S01]  /*16f0*/  IMAD.SHL.U32 R42, R2.reuse, 0x40, RZ ;  /* 0x00000040022a7824 */ /* 0x040fe200078e00ff */
[----:B------:R-:W-:Y:S01]  /*1700*/  LOP3.LUT R20, R2, 0x3f, RZ, 0xc0, !PT ;  /* 0x0000003f02147812 */ /* 0x000fe200078ec0ff */
[----:B------:R-:W-:Y:S01]  /*1710*/  VOTEU.ALL UP1, P2 ;  /* 0x0000000000ff7886 */ /* 0x000fe20001020000 */
[----:B------:R-:W-:Y:S01]  /*1720*/  SGXT R21, R21, 0x1 ;  /* 0x000000011515781a */ /* 0x000fe20000000200 */
[----:B------:R-:W-:Y:S01]  /*1730*/  UIADD3 UR29, UPT, UPT, UR70, 0x100000, URZ ;  /* 0x00100000461d7890 */ /* 0x000fe2000fffe0ff */
[----:B------:R-:W-:Y:S01]  /*1740*/  SHF.L.U32 R20, R20, 0x1, RZ ;  /* 0x0000000114147819 */ /* 0x000fe200000006ff */
[----:B------:R-:W-:-:S02]  /*1750*/  UIADD3 UR12, UPT, UPT, UR71, 0x6000, URZ ;  /* 0x00006000470c7890 */ /* 0x000fc4000fffe0ff */
[----:B0-----:R-:W-:-:S04]  /*1760*/  @!UP0 UIADD3 UR8, UPT, UPT, -UR4, 0x100000, URZ ;  /* 0x0010000004088890 */ /* 0x001fc8000fffe1ff */
[----:B------:R-:W-:Y:S02]  /*1770*/  @!UP0 USHF.L.U32 UR9, UR8, 0xb, URZ ;  /* 0x0000000b08098899 */ /* 0x000fe400080006ff */
[----:B------:R-:W-:Y:S02]  /*1780*/  @!UP0 USHF.L.U32 UR8, UR8, 0x1, URZ ;  /* 0x0000000108088899 */ /* 0x000fe400080006ff */
[----:B------:R-:W-:Y:S01]  /*1790*/  UIADD3 UR28, UPT, UPT, UR7, UR29, URZ ;  /* 0x0000001d071c7290 */ /* 0x000fe2000fffe0ff */
[----:B------:R-:W-:Y:S01]  /*17a0*/  LOP3.LUT R21, R20, 0x90, R21, 0x78, !PT ;  /* 0x0000009014157812 */ /* 0x000fe200078e7815 */
[----:B------:R-:W-:-:S04]  /*17b0*/  @!UP0 UIADD3 UR4, UPT, UPT, -UR4, 0x100000, URZ ;  /* 0x0010000004048890 */ /* 0x000fc8000fffe1ff */
[----:B------:R-:W-:Y:S02]  /*17c0*/  @!UP0 USHF.L.U32 UR5, UR4, 0xb, URZ ;  /* 0x0000000b04058899 */ /* 0x000fe400080006ff */
[----:B------:R-:W-:Y:S02]  /*17d0*/  @!UP0 USHF.L.U32 UR4, UR4, 0x1, URZ ;  /* 0x0000000104048899 */ /* 0x000fe400080006ff */
[----:B------:R-:W-:Y:S01]  /*17e0*/  ULEA UR28, UR25, UR28, 0x2 ;  /* 0x0000001c191c7291 */ /* 0x000fe2000f8e10ff */
[----:B------:R-:W-:Y:S02]  /*17f0*/  LOP3.LUT R42, R21, 0x1000, R42, 0xf8, !PT ;  /* 0x00001000152a7812 */ /* 0x000fe400078ef82a */
[----:B------:R-:W-:Y:S02]  /*1800*/  ISETP.EQ.U32.AND P4, PT, RZ, UR19, P3 ;  /* 0x00000013ff007c0c */ /* 0x000fe40009f82070 */
[C---:B------:R-:W-:Y:S02]  /*1810*/  LOP3.LUT R41, R42.reuse, 0x20, RZ, 0x3c, !PT ;  /* 0x000000202a297812 */ /* 0x040fe400078e3cff */
[C---:B------:R-:W-:Y:S01]  /*1820*/  LOP3.LUT R40, R42.reuse, 0x40, RZ, 0x3c, !PT ;  /* 0x000000402a287812 */ /* 0x040fe200078e3cff */
[----:B------:R0:W1:Y:S01]  /*1830*/  @!UP1 SYNCS.EXCH.64 URZ, [UR71+0xa008], UR8 ;  /* 0x00a0080847ff95b2 */ /* 0x0000620008000100 */
[----:B------:R-:W-:Y:S01]  /*1840*/  LOP3.LUT R39, R42, 0x60, RZ, 0x3c, !PT ;  /* 0x000000602a277812 */ /* 0x000fe200078e3cff */
[----:B------:R-:W-:Y:S01]  /*1850*/  VOTEU.ALL UP1, P2 ;  /* 0x0000000000ff7886 */ /* 0x000fe20001020000 */
[----:B--2---:R0:W-:Y:S04]  /*1860*/  STS.U16 [R42+UR71+0x4000], R5 ;  /* 0x004000052a007988 */ /* 0x0041e80008000447 */
[----:B---3--:R0:W-:Y:S04]  /*1870*/  STS.U16 [R42+UR71+0x4400], R9 ;  /* 0x004400092a007988 */ /* 0x0081e80008000447 */
[----:B----4-:R0:W-:Y:S04]  /*1880*/  STS.U16 [R42+UR71+0x4800], R13 ;  /* 0x0048000d2a007988 */ /* 0x0101e80008000447 */
[----:B------:R0:W-:Y:S04]  /*1890*/  STS.U16 [R42+UR71+0x4c00], R17 ;  /* 0x004c00112a007988 */ /* 0x0001e80008000447 */
        /* <DEDUP_REMOVED lines=11> */
[----:B------:R0:W-:Y:S01]  /*1950*/  STS.U16 [R39+UR71+0x4f00], R18 ;  /* 0x004f001227007988 */ /* 0x0001e20008000447 */
[----:B-1----:R1:W-:Y:S06]  /*1960*/  MEMBAR.ALL.CTA ;  /* 0x0000000000007992 */ /* 0x0023ec0000008000 */
[----:B-1----:R-:W-:Y:S04]  /*1970*/  FENCE.VIEW.ASYNC.S ;  /* 0x00000000000073c6 */ /* 0x002fe80000000000 */
[----:B------:R-:W1:Y:S02]  /*1980*/  FENCE.VIEW.ASYNC.S ;  /* 0x00000000000073c6 */ /* 0x000e640000000000 */
[----:B-1----:R0:W1:Y:S02]  /*1990*/  @!UP1 SYNCS.EXCH.64 URZ, [UR71+0x6000], UR4 ;  /* 0x0060000447ff95b2 */ /* 0x0020640008000100 */
[----:B-1----:R-:W-:Y:S06]  /*19a0*/  BAR.SYNC.DEFER_BLOCKING 0x0 ;  /* 0x0000000000007b1d */ /* 0x002fec0000010000 */
[----:B0-----:R-:W-:Y:S05]  /*19b0*/  @!P4 BRA `(.L_x_6) ;  /* 0x0000000000d8c947 */ /* 0x001fea0003800000 */
[----:B------:R-:W-:Y:S02]  /*19c0*/  USHF.R.U32.HI UR10, URZ, 0x4, UR71 ;  /* 0x00000004ff0a7899 */ /* 0x000fe40008011647 */
[----:B------:R-:W-:Y:S02]  /*19d0*/  UIADD3 UR5, UPT, UPT, UR71, 0x4000, URZ ;  /* 0x0000400047057890 */ /* 0x000fe4000fffe0ff */
[----:B------:R-:W-:Y:S02]  /*19e0*/  USGXT.U32 UR10, UR10, 0xe ;  /* 0x0000000e0a0a789a */ /* 0x000fe40008000000 */
[----:B------:R-:W-:Y:S02]  /*19f0*/  USHF.R.U32.HI UR5, URZ, 0x4, UR5 ;  /* 0x00000004ff057899 */ /* 0x000fe40008011605 */
[----:B------:R-:W-:Y:S02]  /*1a00*/  UIADD3 UR34, UP1, UPT, UR10, 0x80, URZ ;  /* 0x000000800a227890 */ /* 0x000fe4000ff3e0ff */
[----:B------:R-:W-:Y:S01]  /*1a10*/  USGXT.U32 UR8, UR5, 0xe ;  /* 0x0000000e0508789a */ /* 0x000fe20008000000 */
[----:B------:R-:W-:Y:S01]  /*1a20*/  UMOV UR4, URZ ;  /* 0x000000ff00047c82 */ /* 0x000fe20008000000 */
[----:B------:R-:W-:Y:S01]  /*1a30*/  UMOV UR6, URZ ;  /* 0x000000ff00067c82 */ /* 0x000fe20008000000 */
[----:B------:R-:W-:-:S02]  /*1a40*/  UIADD3.X UR35, UPT, UPT, UR4, 0x40004040, URZ, UP1, !UPT ;  /* 0x4000404004237890 */ /* 0x000fc40008ffe4ff */
[----:B------:R-:W-:Y:S01]  /*1a50*/  UIADD3 UR42, UP1, UPT, UR8, 0x2, URZ ;  /* 0x00000002082a7890 */ /* 0x000fe2000ff3e0ff */
[----:B------:R-:W-:Y:S01]  /*1a60*/  UMOV UR4, UR12 ;  /* 0x0000000c00047c82 */ /* 0x000fe20008000000 */
[----:B------:R-:W-:Y:S02]  /*1a70*/  UMOV UR5, URZ ;  /* 0x000000ff00057c82 */ /* 0x000fe40008000000 */
[----:B------:R-:W-:Y:S01]  /*1a80*/  UIADD3.X UR43, UPT, UPT, UR6, 0x40004040, URZ, UP1, !UPT ;  /* 0x40004040062b7890 */ /* 0x000fe20008ffe4ff */
[----:B------:R-:W-:Y:S01]  /*1a90*/  UMOV UR18, UR4 ;  /* 0x0000000400127c82 */ /* 0x000fe20008000000 */
[----:B------:R-:W-:Y:S02]  /*1aa0*/  UIADD3.64 UR4, UPT, UPT, UR34, 0x80, URZ ;  /* 0x0000008022047897 */ /* 0x000fe4000fffe0ff */
[----:B------:R-:W-:Y:S02]  /*1ab0*/  UIADD3.64 UR54, UPT, UPT, UR42, 0x2, URZ ;  /* 0x000000022a367897 */ /* 0x000fe4000fffe0ff */
[----:B------:R-:W-:-:S02]  /*1ac0*/  UIADD3.64 UR44, UPT, UPT, UR34, 0x100, URZ ;  /* 0x00000100222c7897 */ /* 0x000fc4000fffe0ff */
[----:B------:R-:W-:Y:S02]  /*1ad0*/  UIADD3.64 UR56, UPT, UPT, UR42, 0x4, URZ ;  /* 0x000000042a387897 */ /* 0x000fe4000fffe0ff */
[----:B------:R-:W-:Y:S02]  /*1ae0*/  UIADD3.64 UR46, UPT, UPT, UR34, 0x180, URZ ;  /* 0x00000180222e7897 */ /* 0x000fe4000fffe0ff */
[----:B------:R-:W-:Y:S02]  /*1af0*/  UIADD3.64 UR58, UPT, UPT, UR42, 0xfe, URZ ;  /* 0x000000fe2a3a7897 */ /* 0x000fe4000fffe0ff */
[----:B------:R-:W-:Y:S02]  /*1b00*/  UIADD3.64 UR48, UPT, UPT, UR34, 0x200, URZ ;  /* 0x0000020022307897 */ /* 0x000fe4000fffe0ff */
[----:B------:R-:W-:Y:S02]  /*1b10*/  UIADD3.64 UR60, UPT, UPT, UR42, 0x100, URZ ;  /* 0x000001002a3c7897 */ /* 0x000fe4000fffe0ff */
[----:B------:R-:W-:-:S02]  /*1b20*/  UIADD3.64 UR50, UPT, UPT, UR34, 0x280, URZ ;  /* 0x0000028022327897 */ /* 0x000fc4000fffe0ff */
[----:B------:R-:W-:Y:S01]  /*1b30*/  UIADD3.64 UR62, UPT, UPT, UR42, 0x102, URZ ;  /* 0x000001022a3e7897 */ /* 0x000fe2000fffe0ff */
[----:B------:R-:W-:Y:S01]  /*1b40*/  UMOV UR38, 0x0 ;  /* 0x0000000000267882 */ /* 0x000fe20000000000 */
[----:B------:R-:W-:Y:S01]  /*1b50*/  UMOV UR39, 0x4088010 ;  /* 0x0408801000277882 */ /* 0x000fe20000000000 */
[----:B------:R-:W-:Y:S01]  /*1b60*/  UIADD3.64 UR52, UPT, UPT, UR34, 0x300, URZ ;  /* 0x0000030022347897 */ /* 0x000fe2000fffe0ff */
[----:B------:R-:W-:Y:S01]  /*1b70*/  UMOV UR11, 0x40004040 ;  /* 0x40004040000b7882 */ /* 0x000fe20000000000 */
[----:B------:R-:W-:Y:S01]  /*1b80*/  UIADD3.64 UR64, UPT, UPT, UR42, 0x104, URZ ;  /* 0x000001042a407897 */ /* 0x000fe2000fffe0ff */
[----:B------:R-:W-:Y:S01]  /*1b90*/  UMOV UR9, 0x40004040 ;  /* 0x4000404000097882 */ /* 0x000fe20000000000 */
[----:B------:R-:W-:Y:S01]  /*1ba0*/  UMOV UR36, 0x0 ;  /* 0x0000000000247882 */ /* 0x000fe20000000000 */
[----:B------:R-:W-:Y:S01]  /*1bb0*/  UMOV UR37, 0x4088010 ;  /* 0x0408801000257882 */ /* 0x000fe20000000000 */
[----:B------:R-:W-:Y:S01]  /*1bc0*/  UMOV UR26, 0x0 ;  /* 0x00000000001a7882 */ /* 0x000fe20000000000 */
[----:B------:R-:W-:Y:S01]  /*1bd0*/  UMOV UR27, 0x4088010 ;  /* 0x04088010001b7882 */ /* 0x000fe20000000000 */
[----:B------:R0:W-:Y:S01]  /*1be0*/  UTCHMMA gdesc[UR10], gdesc[UR8], tmem[UR29], tmem[UR38], idesc[UR39], !UPT ;  /* 0x00ff26080a0075ea */ /* 0x0001e2000f80001d */
[----:B------:R-:W-:Y:S01]  /*1bf0*/  UMOV UR22, 0x0 ;  /* 0x0000000000167882 */ /* 0x000fe20000000000 */
[----:B------:R-:W-:Y:S01]  /*1c00*/  UMOV UR23, 0x4088010 ;  /* 0x0408801000177882 */ /* 0x000fe20000000000 */
[----:B------:R0:W-:Y:S01]  /*1c10*/  UTCHMMA gdesc[UR34], gdesc[UR42], tmem[UR29], tmem[UR36], idesc[UR37], UPT ;  /* 0x00ff242a220075ea */ /* 0x0001e2000b80001d */
        /* <DEDUP_REMOVED lines=12> */
[----:B------:R0:W-:Y:S01]  /*1ce0*/  UTCHMMA gdesc[UR50], gdesc[UR62], tmem[UR29], tmem[UR14], idesc[UR15], UPT ;  /* 0x00ff0e3e320075ea */ /* 0x0001e2000b80001d */
[----:B------:R0:W-:Y:S01]  /*1cf0*/  UTCHMMA gdesc[UR52], gdesc[UR64], tmem[UR29], tmem[UR40], idesc[UR41], UPT ;  /* 0x00ff2840340075ea */ /* 0x0001e2000b80001d */
[----:B------:R0:W-:Y:S01]  /*1d00*/  UTCBAR [UR18], URZ ;  /* 0x000000ff120073e9 */ /* 0x0001e200080000ff */
[----:B------:R-:W-:Y:S01]  /*1d10*/  NOP ;  /* 0x0000000000007918 */ /* 0x000fe20000000000 */
.L_x_6:
[----:B------:R-:W-:Y:S05]  /*1d20*/  @!P3 BRA `(.L_x_7) ;  /* 0x000000000008b947 */ /* 0x000fea0003800000 */
[----:B------:R-:W1:Y:S02]  /*1d30*/  SYNCS.PHASECHK.TRANS64.TRYWAIT P0, [UR71+0x6000], RZ ;  /* 0x006000ffff0075a7 */ /* 0x000e640008001147 */
[----:B-1----:R-:W-:Y:S05]  /*1d40*/  @!P0 BRA `(.L_x_8) ;  /* 0x0000004000208947 */ /* 0x002fea0003800000 */
.L_x_7:
[----:B------:R-:W-:Y:S01]  /*1d50*/  BAR.SYNC.DEFER_BLOCKING 0x0 ;  /* 0x0000000000007b1d */ /* 0x000fe20000010000 */
[----:B------:R-:W-:Y:S02]  /*1d60*/  LOP3.LUT R19, R2, 0x60, RZ, 0xc0, !PT ;  /* 0x0000006002137812 */ /* 0x000fe400078ec0ff */
[----:B------:R-:W-:Y:S02]  /*1d70*/  LEA R37, R0, UR71, 0x2 ;  /* 0x0000004700257c11 */ /* 0x000fe4000f8e10ff */
[----:B------:R-:W-:Y:S01]  /*1d80*/  PRMT R24, RZ, 0x7610, R24 ;  /* 0x00007610ff187816 */ /* 0x000fe20000000018 */
[----:B0-----:R-:W0:Y:S02]  /*1d90*/  LDCU UR10, c[0x0][0x3a8] ;  /* 0x00007500ff0a77ac */ /* 0x001e240008000800 */
[----:B------:R-:W1:Y:S01]  /*1da0*/  LDC R23, c[0x0][0x3d8] ;  /* 0x0000f600ff177b82 */ /* 0x000e620000000800 */
[----:B------:R-:W-:Y:S01]  /*1db0*/  LDTM.16dp32bit_t0_t15.x8 R4, tmem[UR28] ;  /* 0x0000001c000479ee */ /* 0x000fe20008980000 */
[----:B------:R-:W0:Y:S01]  /*1dc0*/  LDTM.16dp32bit_t16_t31.x8 R4, tmem[UR28+0x8] ;  /* 0x0000081c000479ee */ /* 0x000e2200089a0000 */
[----:B------:R-:W-:Y:S01]  /*1dd0*/  PRMT R26, RZ, 0x7610, R26 ;  /* 0x00007610ff1a7816 */ /* 0x000fe2000000001a */
[----:B------:R-:W2:Y:S01]  /*1de0*/  LDCU.64 UR8, c[0x0][0x3d0] ;  /* 0x00007a00ff0877ac */ /* 0x000ea20008000a00 */
[----:B------:R-:W-:-:S02]  /*1df0*/  PRMT R28, RZ, 0x7610, R28 ;  /* 0x00007610ff1c7816 */ /* 0x000fc4000000001c */
[----:B------:R-:W-:Y:S01]  /*1e00*/  PRMT R30, RZ, 0x7610, R30 ;  /* 0x00007610ff1e7816 */ /* 0x000fe2000000001e */
[----:B------:R-:W3:Y:S01]  /*1e10*/  LDC.64 R44, c[0x0][0x390] ;  /* 0x0000e400ff2c7b82 */ /* 0x000ee20000000a00 */
[----:B------:R-:W-:Y:S02]  /*1e20*/  PRMT R32, RZ, 0x7610, R32 ;  /* 0x00007610ff207816 */ /* 0x000fe40000000020 */
[----:B------:R-:W-:Y:S02]  /*1e30*/  PRMT R34, RZ, 0x7610, R34 ;  /* 0x00007610ff227816 */ /* 0x000fe40000000022 */
[----:B------:R-:W-:Y:S02]  /*1e40*/  PRMT R78, RZ, 0x7610, R78 ;  /* 0x00007610ff4e7816 */ /* 0x000fe4000000004e */
[----:B------:R-:W-:Y:S01]  /*1e50*/  PRMT R80, RZ, 0x7610, R80 ;  /* 0x00007610ff507816 */ /* 0x000fe20000000050 */
[----:B------:R-:W4:Y:S01]  /*1e60*/  @!P2 SYNCS.CCTL.IV [UR71+0x6000] ;  /* 0x00600000ff00a9b1 */ /* 0x000f220008000047 */
[----:B------:R-:W-:Y:S01]  /*1e70*/  NOP ;  /* 0x0000000000007918 */ /* 0x000fe20000000000 */
[----:B------:R-:W-:Y:S01]  /*1e80*/  PRMT R92, RZ, 0x7610, R92 ;  /* 0x00007610ff5c7816 */ /* 0x000fe2000000005c */
[----:B--2---:R-:W-:Y:S01]  /*1e90*/  UIMAD UR8, UR72, UR8, URZ ;  /* 0x00000008480872a4 */ /* 0x004fe2000f8e02ff */
[----:B------:R-:W-:Y:S01]  /*1ea0*/  PRMT R118, RZ, 0x7610, R118 ;  /* 0x00007610ff767816 */ /* 0x000fe20000000076 */
[----:B0-----:R-:W-:Y:S01]  /*1eb0*/  FMUL R14, R4, UR10 ;  /* 0x0000000a040e7c20 */ /* 0x001fe20008400000 */
[----:B------:R-:W-:Y:S01]  /*1ec0*/  FMUL R15, R5, UR10 ;  /* 0x0000000a050f7c20 */ /* 0x000fe20008400000 */
[----:B------:R-:W-:Y:S01]  /*1ed0*/  FMUL R16, R6, UR10 ;  /* 0x0000000a06107c20 */ /* 0x000fe20008400000 */
[----:B------:R-:W-:Y:S01]  /*1ee0*/  FMUL R17, R7, UR10 ;  /* 0x0000000a07117c20 */ /* 0x000fe20008400000 */
[----:B------:R-:W-:Y:S01]  /*1ef0*/  FMUL R18, R8, UR10 ;  /* 0x0000000a08127c20 */ /* 0x000fe20008400000 */
[----:B------:R-:W-:-:S02]  /*1f00*/  USHF.L.U32 UR6, UR8, 0x1, URZ ;  /* 0x0000000108067899 */ /* 0x000fc400080006ff */
[----:B------:R-:W-:Y:S01]  /*1f10*/  FMNMX3 R16, R14, R15, R16, !PT ;  /* 0x0000000f0e107276 */ /* 0x000fe20007800010 */
[----:B------:R-:W-:Y:S01]  /*1f20*/  FMUL R14, R9, UR10 ;  /* 0x0000000a090e7c20 */ /* 0x000fe20008400000 */
[----:B------:R-:W-:Y:S01]  /*1f30*/  FMUL R15, R10, UR10 ;  /* 0x0000000a0a0f7c20 */ /* 0x000fe20008400000 */
[----:B------:R-:W-:Y:S01]  /*1f40*/  UIMAD.WIDE UR4, UR8, 0x2, URZ ;  /* 0x00000002080478a5 */ /* 0x000fe2000f8e02ff */
[----:B------:R-:W-:Y:S01]  /*1f50*/  FMNMX3 R17, R16, R17, R18, !PT ;  /* 0x0000001110117276 */ /* 0x000fe20007800012 */
[----:B------:R-:W-:Y:S01]  /*1f60*/  FMUL R16, R11, UR10 ;  /* 0x0000000a0b107c20 */ /* 0x000fe20008400000 */
[C---:B------:R-:W-:Y:S01]  /*1f70*/  LOP3.LUT R18, R2.reuse, 0xf, RZ, 0xc0, !PT ;  /* 0x0000000f02127812 */ /* 0x040fe200078ec0ff */
[----:B------:R-:W-:Y:S01]  /*1f80*/  UIADD3 UR4, UPT, UPT, UR19, 0x18, URZ ;  /* 0x0000001813047890 */ /* 0x000fe2000fffe0ff */
[----:B------:R-:W-:Y:S02]  /*1f90*/  FMNMX3 R15, R17, R14, R15, !PT ;  /* 0x0000000e110f7276 */ /* 0x000fe4000780000f */
[----:B------:R-:W-:Y:S01]  /*1fa0*/  LOP3.LUT R14, R2, 0x1f, RZ, 0xc0, !PT ;  /* 0x0000001f020e7812 */ /* 0x000fe200078ec0ff */
[----:B------:R-:W-:Y:S01]  /*1fb0*/  IMAD R19, R18, 0x2, R19 ;  /* 0x0000000212137824 */ /* 0x000fe200078e0213 */
[----:B------:R-:W-:-:S02]  /*1fc0*/  FMNMX R20, R16, R15, !PT ;  /* 0x0000000f10147209 */ /* 0x000fc40007800000 */
[----:B------:R-:W-:Y:S01]  /*1fd0*/  LOP3.LUT R16, R2, 0x1f, RZ, 0xc0, !PT ;  /* 0x0000001f02107812 */ /* 0x000fe200078ec0ff */
[----:B------:R-:W-:Y:S01]  /*1fe0*/  IMAD R15, R14, UR9, RZ ;  /* 0x000000090e0f7c24 */ /* 0x000fe2000f8e02ff */
[----:B------:R-:W-:Y:S01]  /*1ff0*/  SHF.R.U32.HI R17, RZ, 0x5, R2 ;  /* 0x00000005ff117819 */ /* 0x000fe20000011602 */
[----:B------:R-:W0:Y:S01]  /*2000*/  SHFL.BFLY PT, R21, R20, 0x10, 0x1f ;  /* 0x0e001f0014157f89 */ /* 0x000e2200000e0000 */
[----:B------:R-:W-:Y:S01]  /*2010*/  ISETP.GE.U32.AND P5, PT, R16, 0x10, PT ;  /* 0x000000101000780c */ /* 0x000fe20003fa6070 */
[----:B------:R-:W-:Y:S01]  /*2020*/  IMAD.HI R16, R15, 0x2, RZ ;  /* 0x000000020f107827 */ /* 0x000fe200078e02ff */
[----:B------:R-:W-:Y:S02]  /*2030*/  SGXT.U32 R14, R17, 0x3 ;  /* 0x00000003110e781a */ /* 0x000fe40000000000 */
[----:B------:R-:W-:Y:S01]  /*2040*/  LEA.HI R38, R0, R19, RZ, 0x19 ;  /* 0x0000001300267211 */ /* 0x000fe200078fc8ff */
[----:B------:R-:W-:Y:S01]  /*2050*/  IMAD.SHL.U32 R17, R15, 0x2, RZ ;  /* 0x000000020f117824 */ /* 0x000fe200078e00ff */
[----:B------:R-:W-:Y:S01]  /*2060*/  LEA R36, R19, UR71, 0x2 ;  /* 0x0000004713247c11 */ /* 0x000fe2000f8e10ff */
[----:B-1----:R-:W-:Y:S01]  /*2070*/  IMAD R14, R14, R23, RZ ;  /* 0x000000170e0e7224 */ /* 0x002fe200078e02ff */
[----:B------:R-:W-:-:S02]  /*2080*/  LEA R38, R38, UR71, 0x2 ;  /* 0x0000004726267c11 */ /* 0x000fc4000f8e10ff */
[----:B---3--:R-:W-:Y:S01]  /*2090*/  IADD3 R44, P0, P6, R17, UR6, R44 ;  /* 0x00000006112c7c10 */ /* 0x008fe2000fe1e02c */
[C---:B------:R-:W-:Y:S02]  /*20a0*/  IMAD R15, R23.reuse, 0x8, R14 ;  /* 0x00000008170f7824 */ /* 0x040fe400078e020e */
[C---:B------:R-:W-:Y:S01]  /*20b0*/  IMAD R17, R23.reuse, UR4, RZ ;  /* 0x0000000417117c24 */ /* 0x040fe2000f8e02ff */
[----:B------:R-:W-:Y:S01]  /*20c0*/  IADD3.X R22, PT, PT, R16, UR5, R45, P0, P6 ;  /* 0x0000000510167c10 */ /* 0x000fe200087ec42d */
[----:B------:R-:W-:Y:S01]  /*20d0*/  UIADD3 UR4, UPT, UPT, UR19, 0x38, URZ ;  /* 0x0000003813047890 */ /* 0x000fe2000fffe0ff */
[C---:B------:R-:W-:Y:S02]  /*20e0*/  LEA R82, P0, R14.reuse, R44, 0x1 ;  /* 0x0000002c0e527211 */ /* 0x040fe400078008ff */
[----:B------:R-:W-:Y:S02]  /*20f0*/  LEA R16, R23, R15, 0x3 ;  /* 0x0000000f17107211 */ /* 0x000fe400078e18ff */
[----:B------:R-:W-:-:S02]  /*2100*/  LEA.HI.X.SX32 R83, R14, R22, 0x1, P0 ;  /* 0x000000160e537211 */ /* 0x000fc400000f0eff */
[CC--:B------:R-:W-:Y:S02]  /*2110*/  LEA R74, P6, R15.reuse, R44.reuse, 0x1 ;  /* 0x0000002c0f4a7211 */ /* 0x0c0fe400078c08ff */
[----:B0-----:R-:W-:Y:S02]  /*2120*/  FMNMX R21, R20, R21, !PT ;  /* 0x0000001514157209 */ /* 0x001fe40007800000 */
[C---:B------:R-:W-:Y:S02]  /*2130*/  LEA R72, P0, R16.reuse, R44, 0x1 ;  /* 0x0000002c10487211 */ /* 0x040fe400078008ff */
[-C--:B------:R-:W-:Y:S01]  /*2140*/  LEA.HI.X.SX32 R75, R15, R22.reuse, 0x1, P6 ;  /* 0x000000160f4b7211 */ /* 0x080fe200030f0eff */
[----:B----4-:R-:W-:Y:S01]  /*2150*/  @!P5 STS [R38+0x4000], R21 ;  /* 0x004000152600d388 */ /* 0x010fe20000000800 */
[----:B------:R-:W-:Y:S01]  /*2160*/  LEA.HI.X.SX32 R73, R16, R22, 0x1, P0 ;  /* 0x0000001610497211 */ /* 0x000fe200000f0eff */
[----:B------:R-:W-:Y:S01]  /*2170*/  IMAD R16, R23, 0x10, R16 ;  /* 0x0000001017107824 */ /* 0x000fe200078e0210 */
[----:B------:R-:W-:Y:S01]  /*2180*/  BAR.SYNC.DEFER_BLOCKING 0x0 ;  /* 0x0000000000007b1d */ /* 0x000fe20000010000 */
[----:B------:R-:W-:-:S02]  /*2190*/  ISETP.GE.U32.AND P6, PT, R0, 0x80, PT ;  /* 0x000000800000780c */ /* 0x000fc40003fc6070 */
[----:B------:R-:W-:Y:S01]  /*21a0*/  IMAD R14, R23, 0x8, R16 ;  /* 0x00000008170e7824 */ /* 0x000fe200078e0210 */
[----:B------:R-:W-:Y:S02]  /*21b0*/  LEA R70, P0, R17, R44, 0x1 ;  /* 0x0000002c11467211 */ /* 0x000fe400078008ff */
[----:B------:R-:W-:Y:S01]  /*21c0*/  PRMT R20, RZ, 0x7610, R20 ;  /* 0x00007610ff147816 */ /* 0x000fe20000000014 */
[----:B------:R-:W-:Y:S01]  /*21d0*/  IMAD R15, R23, 0x8, R14 ;  /* 0x00000008170f7824 */ /* 0x000fe200078e020e */
[----:B------:R-:W-:Y:S01]  /*21e0*/  LEA.HI.X.SX32 R71, R17, R22, 0x1, P0 ;  /* 0x0000001611477211 */ /* 0x000fe200000f0eff */
[----:B------:R-:W-:Y:S01]  /*21f0*/  IMAD R17, R23, UR4, RZ ;  /* 0x0000000417117c24 */ /* 0x000fe2000f8e02ff */
[----:B------:R-:W-:Y:S01]  /*2200*/  LEA R68, P0, R16, R44, 0x1 ;  /* 0x0000002c10447211 */ /* 0x000fe200078008ff */
[----:B------:R-:W-:-:S03]  /*2210*/  UIADD3 UR4, UPT, UPT, UR19, 0x58, URZ ;  /* 0x0000005813047890 */ /* 0x000fc6000fffe0ff */
[----:B------:R-:W-:Y:S02]  /*2220*/  LEA.HI.X.SX32 R69, R16, R22, 0x1, P0 ;  /* 0x0000001610457211 */ /* 0x000fe400000f0eff */
[C---:B------:R-:W-:Y:S01]  /*2230*/  LEA R66, P0, R14.reuse, R44, 0x1 ;  /* 0x0000002c0e427211 */ /* 0x040fe200078008ff */
[----:B------:R-:W-:Y:S01]  /*2240*/  IMAD R16, R23, UR4, RZ ;  /* 0x0000000417107c24 */ /* 0x000fe2000f8e02ff */
[----:B------:R-:W-:Y:S02]  /*2250*/  UIADD3 UR4, UPT, UPT, UR19, 0x78, URZ ;  /* 0x0000007813047890 */ /* 0x000fe4000fffe0ff */
[----:B------:R-:W-:Y:S02]  /*2260*/  LEA.HI.X.SX32 R67, R14, R22, 0x1, P0 ;  /* 0x000000160e437211 */ /* 0x000fe400000f0eff */
[C---:B------:R-:W-:Y:S01]  /*2270*/  LEA R64, P0, R15.reuse, R44, 0x1 ;  /* 0x0000002c0f407211 */ /* 0x040fe200078008ff */
[----:B------:R-:W0:Y:S03]  /*2280*/  @!P6 LDS R13, [R37+0x4000] ;  /* 0x00400000250de984 */ /* 0x000e260000000800 */
[----:B------:R-:W-:Y:S01]  /*2290*/  LEA.HI.X.SX32 R65, R15, R22, 0x1, P0 ;  /* 0x000000160f417211 */ /* 0x000fe200000f0eff */
[----:B------:R-:W-:Y:S01]  /*22a0*/  IMAD R15, R23, 0x10, R15 ;  /* 0x00000010170f7824 */ /* 0x000fe200078e020f */
[----:B------:R-:W-:-:S04]  /*22b0*/  LEA R62, P0, R17, R44, 0x1 ;  /* 0x0000002c113e7211 */ /* 0x000fc800078008ff */
[----:B------:R-:W-:Y:S02]  /*22c0*/  LEA.HI.X.SX32 R63, R17, R22, 0x1, P0 ;  /* 0x00000016113f7211 */ /* 0x000fe400000f0eff */
[----:B------:R-:W-:Y:S02]  /*22d0*/  LEA R60, P0, R15, R44, 0x1 ;  /* 0x0000002c0f3c7211 */ /* 0x000fe400078008ff */
[----:B------:R-:W-:Y:S02]  /*22e0*/  LEA R14, R23, R15, 0x3 ;  /* 0x0000000f170e7211 */ /* 0x000fe400078e18ff */
[----:B------:R-:W-:Y:S02]  /*22f0*/  LEA.HI.X.SX32 R61, R15, R22, 0x1, P0 ;  /* 0x000000160f3d7211 */ /* 0x000fe400000f0eff */
[----:B------:R-:W-:Y:S01]  /*2300*/  LEA R58, P0, R14, R44, 0x1 ;  /* 0x0000002c0e3a7211 */ /* 0x000fe200078008ff */
[----:B------:R-:W-:-:S03]  /*2310*/  IMAD R15, R23, 0x8, R14 ;  /* 0x00000008170f7824 */ /* 0x000fc600078e020e */
[----:B------:R-:W-:Y:S02]  /*2320*/  LEA.HI.X.SX32 R59, R14, R22, 0x1, P0 ;  /* 0x000000160e3b7211 */ /* 0x000fe400000f0eff */
[----:B------:R-:W-:-:S04]  /*2330*/  LEA R56, P0, R15, R44, 0x1 ;  /* 0x0000002c0f387211 */ /* 0x000fc800078008ff */
[----:B------:R-:W-:Y:S01]  /*2340*/  LEA.HI.X.SX32 R57, R15, R22, 0x1, P0 ;  /* 0x000000160f397211 */ /* 0x000fe200000f0eff */
[----:B------:R-:W-:Y:S01]  /*2350*/  IMAD R15, R23, 0x10, R15 ;  /* 0x00000010170f7824 */ /* 0x000fe200078e020f */
[----:B------:R-:W-:-:S03]  /*2360*/  LEA R54, P0, R16, R44, 0x1 ;  /* 0x0000002c10367211 */ /* 0x000fc600078008ff */
[C---:B------:R-:W-:Y:S01]  /*2370*/  IMAD R14, R23.reuse, 0x8, R15 ;  /* 0x00000008170e7824 */ /* 0x040fe200078e020f */
[----:B------:R-:W-:Y:S01]  /*2380*/  LEA.HI.X.SX32 R55, R16, R22, 0x1, P0 ;  /* 0x0000001610377211 */ /* 0x000fe200000f0eff */
[----:B------:R-:W-:Y:S01]  /*2390*/  IMAD R16, R23, UR4, RZ ;  /* 0x0000000417107c24 */ /* 0x000fe2000f8e02ff */
[----:B------:R-:W-:-:S04]  /*23a0*/  LEA R50, P0, R15, R44, 0x1 ;  /* 0x0000002c0f327211 */ /* 0x000fc800078008ff */
[----:B------:R-:W-:Y:S01]  /*23b0*/  LEA.HI.X.SX32 R51, R15, R22, 0x1, P0 ;  /* 0x000000160f337211 */ /* 0x000fe200000f0eff */
[----:B------:R-:W-:Y:S01]  /*23c0*/  IMAD R15, R23, 0x8, R14 ;  /* 0x00000008170f7824 */ /* 0x000fe200078e020e */
[C---:B------:R-:W-:Y:S01]  /*23d0*/  LEA R48, P0, R14.reuse, R44, 0x1 ;  /* 0x0000002c0e307211 */ /* 0x040fe200078008ff */
[----:B0-----:R-:W0:Y:S03]  /*23e0*/  SHFL.BFLY PT, R18, R13, 0x1, 0x1f ;  /* 0x0c201f000d127f89 */ /* 0x001e2600000e0000 */
[----:B------:R-:W-:Y:S02]  /*23f0*/  LEA.HI.X.SX32 R49, R14, R22, 0x1, P0 ;  /* 0x000000160e317211 */ /* 0x000fe400000f0eff */
[----:B------:R-:W-:-:S04]  /*2400*/  LEA R46, P0, R15, R44, 0x1 ;  /* 0x0000002c0f2e7211 */ /* 0x000fc800078008ff */
[----:B------:R-:W-:Y:S02]  /*2410*/  LEA.HI.X.SX32 R47, R15, R22, 0x1, P0 ;  /* 0x000000160f2f7211 */ /* 0x000fe400000f0eff */
[----:B------:R-:W-:-:S04]  /*2420*/  LEA R44, P0, R16, R44, 0x1 ;  /* 0x0000002c102c7211 */ /* 0x000fc800078008ff */
[----:B------:R-:W-:Y:S02]  /*2430*/  LEA.HI.X.SX32 R45, R16, R22, 0x1, P0 ;  /* 0x00000016102d7211 */ /* 0x000fe400000f0eff */
[----:B------:R-:W-:Y:S02]  /*2440*/  LOP3.LUT P0, RZ, R2, 0x1, RZ, 0xc0, !PT ;  /* 0x0000000102ff7812 */ /* 0x000fe4000780c0ff */
[----:B------:R-:W-:Y:S02]  /*2450*/  PRMT R22, RZ, 0x7610, R22 ;  /* 0x00007610ff167816 */ /* 0x000fe40000000016 */
[----:B------:R-:W-:Y:S02]  /*2460*/  ISETP.LT.U32.AND P0, PT, R0, 0x80, !P0 ;  /* 0x000000800000780c */ /* 0x000fe40004701070 */
[----:B0-----:R-:W-:-:S11]  /*2470*/  FMNMX R18, R13, R18, !PT ;  /* 0x000000120d127209 */ /* 0x001fd60007800000 */
[----:B------:R0:W-:Y:S01]  /*2480*/  @P0 STS [R37+0x4000], R18 ;  /* 0x0040001225000388 */ /* 0x0001e20000000800 */
[----:B------:R-:W-:Y:S01]  /*2490*/  BAR.SYNC.DEFER_BLOCKING 0x0 ;  /* 0x0000000000007b1d */ /* 0x000fe20000010000 */
[----:B0-----:R-:W-:-:S05]  /*24a0*/  PRMT R18, RZ, 0x7610, R18 ;  /* 0x00007610ff127816 */ /* 0x001fca0000000012 */
[----:B------:R-:W0:Y:S02]  /*24b0*/  LDS R52, [R36+0x4000] ;  /* 0x0040000024347984 */ /* 0x000e240000000800 */
[----:B0-----:R-:W-:-:S05]  /*24c0*/  FMNMX R52, R52, -INF , !PT ;  /* 0xff80000034347809 */ /* 0x001fca0007800000 */
[--C-:B------:R-:W-:Y:S01]  /*24d0*/  FFMA R4, R4, UR10, -R52.reuse ;  /* 0x0000000a04047c23 */ /* 0x100fe20008000834 */
[--C-:B------:R-:W-:Y:S01]  /*24e0*/  FFMA R5, R5, UR10, -R52.reuse ;  /* 0x0000000a05057c23 */ /* 0x100fe20008000834 */
[--C-:B------:R-:W-:Y:S01]  /*24f0*/  FFMA R6, R6, UR10, -R52.reuse ;  /* 0x0000000a06067c23 */ /* 0x100fe20008000834 */
[--C-:B------:R-:W-:Y:S01]  /*2500*/  FFMA R7, R7, UR10, -R52.reuse ;  /* 0x0000000a07077c23 */ /* 0x100fe20008000834 */
[----:B------:R-:W-:Y:S01]  /*2510*/  FMUL R4, R4, 1.4426950216293334961 ;  /* 0x3fb8aa3b04047820 */ /* 0x000fe20000400000 */
[----:B------:R-:W-:Y:S01]  /*2520*/  FMUL R5, R5, 1.4426950216293334961 ;  /* 0x3fb8aa3b05057820 */ /* 0x000fe20000400000 */
[----:B------:R-:W-:Y:S01]  /*2530*/  FMUL R6, R6, 1.4426950216293334961 ;  /* 0x3fb8aa3b06067820 */ /* 0x000fe20000400000 */
[----:B------:R-:W-:Y:S01]  /*2540*/  FMUL R7, R7, 1.4426950216293334961 ;  /* 0x3fb8aa3b07077820 */ /* 0x000fe20000400000 */
[--C-:B------:R-:W-:Y:S01]  /*2550*/  FFMA R8, R8, UR10, -R52.reuse ;  /* 0x0000000a08087c23 */ /* 0x100fe20008000834 */
[--C-:B------:R-:W-:Y:S01]  /*2560*/  FFMA R9, R9, UR10, -R52.reuse ;  /* 0x0000000a09097c23 */ /* 0x100fe20008000834 */
[----:B------:R-:W-:Y:S01]  /*2570*/  MUFU.EX2 R4, R4 ;  /* 0x0000000400047308 */ /* 0x000fe20000000800 */
[--C-:B------:R-:W-:Y:S01]  /*2580*/  FFMA R10, R10, UR10, -R52.reuse ;  /* 0x0000000a0a0a7c23 */ /* 0x100fe20008000834 */
[----:B------:R-:W-:Y:S01]  /*2590*/  FMUL R8, R8, 1.4426950216293334961 ;  /* 0x3fb8aa3b08087820 */ /* 0x000fe20000400000 */
[----:B------:R-:W-:Y:S01]  /*25a0*/  FMUL R9, R9, 1.4426950216293334961 ;  /* 0x3fb8aa3b09097820 */ /* 0x000fe20000400000 */
[----:B------:R-:W-:Y:S01]  /*25b0*/  FFMA R11, R11, UR10, -R52 ;  /* 0x0000000a0b0b7c23 */ /* 0x000fe20008000834 */
[----:B------:R-:W-:-:S03]  /*25c0*/  FMUL R10, R10, 1.4426950216293334961 ;  /* 0x3fb8aa3b0a0a7820 */ /* 0x000fc60000400000 */
[----:B------:R-:W0:Y:S01]  /*25d0*/  MUFU.EX2 R5, R5 ;  /* 0x0000000500057308 */ /* 0x000e220000000800 */
[----:B------:R-:W-:-:S07]  /*25e0*/  FMUL R11, R11, 1.4426950216293334961 ;  /* 0x3fb8aa3b0b0b7820 */ /* 0x000fce0000400000 */
[----:B------:R-:W1:Y:S08]  /*25f0*/  MUFU.EX2 R6, R6 ;  /* 0x0000000600067308 */ /* 0x000e700000000800 */
[----:B------:R-:W2:Y:S01]  /*2600*/  MUFU.EX2 R7, R7 ;  /* 0x0000000700077308 */ /* 0x000ea20000000800 */
[----:B0-----:R-:W-:-:S07]  /*2610*/  FADD R13, R4, R5 ;  /* 0x00000005040d7221 */ /* 0x001fce0000000000 */
[----:B------:R-:W0:Y:S01]  /*2620*/  MUFU.EX2 R8, R8 ;  /* 0x0000000800087308 */ /* 0x000e220000000800 */
[----:B-1----:R-:W-:-:S07]  /*2630*/  FADD R14, R6, R13 ;  /* 0x0000000d060e7221 */ /* 0x002fce0000000000 */
[----:B------:R-:W1:Y:S01]  /*2640*/  MUFU.EX2 R9, R9 ;  /* 0x0000000900097308 */ /* 0x000e620000000800 */
[----:B--2---:R-:W-:-:S07]  /*2650*/  FADD R13, R7, R14 ;  /* 0x0000000e070d7221 */ /* 0x004fce0000000000 */
[----:B------:R-:W2:Y:S01]  /*2660*/  MUFU.EX2 R10, R10 ;  /* 0x0000000a000a7308 */ /* 0x000ea20000000800 */
[----:B0-----:R-:W-:-:S07]  /*2670*/  FADD R14, R8, R13 ;  /* 0x0000000d080e7221 */ /* 0x001fce0000000000 */
[----:B------:R-:W0:Y:S01]  /*2680*/  MUFU.EX2 R11, R11 ;  /* 0x0000000b000b7308 */ /* 0x000e220000000800 */
[----:B-1----:R-:W-:-:S04]  /*2690*/  FADD R13, R9, R14 ;  /* 0x0000000e090d7221 */ /* 0x002fc80000000000 */
[----:B--2---:R-:W-:-:S04]  /*26a0*/  FADD R14, R10, R13 ;  /* 0x0000000d0a0e7221 */ /* 0x004fc80000000000 */
[----:B0-----:R-:W-:-:S05]  /*26b0*/  FADD R14, R11, R14 ;  /* 0x0000000e0b0e7221 */ /* 0x001fca0000000000 */
[----:B------:R-:W0:Y:S02]  /*26c0*/  SHFL.BFLY PT, R13, R14, 0x10, 0x1f ;  /* 0x0e001f000e0d7f89 */ /* 0x000e2400000e0000 */
[----:B0-----:R-:W-:Y:S01]  /*26d0*/  FADD R13, R14, R13 ;  /* 0x0000000d0e0d7221 */ /* 0x001fe20000000000 */
[----:B------:R-:W-:Y:S01]  /*26e0*/  BAR.SYNC.DEFER_BLOCKING 0x0 ;  /* 0x0000000000007b1d */ /* 0x000fe20000010000 */
[----:B------:R-:W-:-:S05]  /*26f0*/  PRMT R14, RZ, 0x7610, R14 ;  /* 0x00007610ff0e7816 */ /* 0x000fca000000000e */
[----:B------:R-:W-:Y:S02]  /*2700*/  @!P5 STS [R38+0x4000], R13 ;  /* 0x0040000d2600d388 */ /* 0x000fe40000000800 */
[----:B------:R-:W-:Y:S06]  /*2710*/  BAR.SYNC.DEFER_BLOCKING 0x0 ;  /* 0x0000000000007b1d */ /* 0x000fec0000010000 */
[----:B------:R-:W0:Y:S04]  /*2720*/  @!P6 LDS R12, [R37+0x4000] ;  /* 0x00400000250ce984 */ /* 0x000e280000000800 */
[----:B0-----:R-:W0:Y:S02]  /*2730*/  SHFL.BFLY PT, R15, R12, 0x1, 0x1f ;  /* 0x0c201f000c0f7f89 */ /* 0x001e2400000e0000 */
[----:B0-----:R-:W-:Y:S01]  /*2740*/  FADD R16, R12, R15 ;  /* 0x0000000f0c107221 */ /* 0x001fe20000000000 */
[----:B------:R-:W-:-:S04]  /*2750*/  PRMT R12, RZ, 0x7610, R12 ;  /* 0x00007610ff0c7816 */ /* 0x000fc8000000000c */
[----:B------:R0:W-:Y:S01]  /*2760*/  @P0 STS [R37+0x4000], R16 ;  /* 0x0040001025000388 */ /* 0x0001e20000000800 */
[----:B------:R-:W-:Y:S01]  /*2770*/  BAR.SYNC.DEFER_BLOCKING 0x0 ;  /* 0x0000000000007b1d */ /* 0x000fe20000010000 */
[----:B0-----:R-:W-:-:S05]  /*2780*/  PRMT R16, RZ, 0x7610, R16 ;  /* 0x00007610ff107816 */ /* 0x001fca0000000010 */
[----:B------:R-:W2:Y:S04]  /*2790*/  @P3 LDG.E.U16 R12, desc[UR32][R60.64] ;  /* 0x000000203c0c3981 */ /* 0x000ea8000c1e1500 */
[----:B------:R-:W3:Y:S04]  /*27a0*/  @P3 LDG.E.U16 R18, desc[UR32][R82.64] ;  /* 0x0000002052123981 */ /* 0x000ee8000c1e1500 */
[----:B------:R-:W4:Y:S04]  /*27b0*/  @P3 LDG.E.U16 R20, desc[UR32][R74.64] ;  /* 0x000000204a143981 */ /* 0x000f28000c1e1500 */
[----:B------:R-:W5:Y:S04]  /*27c0*/  @P3 LDG.E.U16 R14, desc[UR32][R72.64] ;  /* 0x00000020480e3981 */ /* 0x000f68000c1e1500 */
        /* <DEDUP_REMOVED lines=12> */
[----:B------:R-:W0:Y:S01]  /*2890*/  LDS R76, [R36+0x4000] ;  /* 0x00400000244c7984 */ /* 0x000e220000000800 */
[----:B------:R-:W-:Y:S01]  /*28a0*/  BAR.SYNC.DEFER_BLOCKING 0x0 ;  /* 0x0000000000007b1d */ /* 0x000fe20000010000 */
[----:B------:R-:W-:-:S04]  /*28b0*/  UIADD3 UR27, UPT, UPT, UR70, 0x80, URZ ;  /* 0x00000080461b7890 */ /* 0x000fc8000fffe0ff */
[----:B------:R-:W-:Y:S01]  /*28c0*/  UIADD3 UR7, UPT, UPT, UR7, UR27, URZ ;  /* 0x0000001b07077290 */ /* 0x000fe2000fffe0ff */
[----:B------:R-:W-:Y:S01]  /*28d0*/  F2FP.F16.F32.PACK_AB R4, R5, R4 ;  /* 0x000000040504723e */ /* 0x000fe200000000ff */
[----:B------:R-:W-:Y:S02]  /*28e0*/  UIADD3 UR26, UPT, UPT, UR13, -0x20, URZ ;  /* 0xffffffe00d1a7890 */ /* 0x000fe4000fffe0ff */
[----:B------:R-:W-:Y:S01]  /*28f0*/  ULEA UR25, UR25, UR7, 0x1 ;  /* 0x0000000719197291 */ /* 0x000fe2000f8e08ff */
[----:B------:R-:W-:Y:S02]  /*2900*/  F2FP.F16.F32.PACK_AB R5, R7, R6 ;  /* 0x000000060705723e */ /* 0x000fe400000000ff */
[----:B------:R-:W-:Y:S02]  /*2910*/  F2FP.F16.F32.PACK_AB R6, R9, R8 ;  /* 0x000000080906723e */ /* 0x000fe400000000ff */
[----:B------:R-:W-:Y:S01]  /*2920*/  F2FP.F16.F32.PACK_AB R7, R11, R10 ;  /* 0x0000000a0b07723e */ /* 0x000fe200000000ff */
[----:B--2---:R1:W-:Y:S04]  /*2930*/  STS.U16 [R43+UR71+0x5000], R12 ;  /* 0x0050000c2b007988 */ /* 0x0043e80008000447 */
[----:B---3--:R2:W-:Y:S04]  /*2940*/  STS.U16 [R43+UR71+0x4000], R18 ;  /* 0x004000122b007988 */ /* 0x0085e80008000447 */
[----:B----4-:R2:W-:Y:S01]  /*2950*/  STS.U16 [R43+UR71+0x4200], R20 ;  /* 0x004200142b007988 */ /* 0x0105e20008000447 */
[----:B-1----:R-:W-:-:S03]  /*2960*/  FADD R12, -R52, -INF ;  /* 0xff800000340c7421 */ /* 0x002fc60000000100 */
[----:B-----5:R2:W-:Y:S04]  /*2970*/  STS.U16 [R43+UR71+0x4400], R14 ;  /* 0x0044000e2b007988 */ /* 0x0205e80008000447 */
[----:B------:R2:W-:Y:S01]  /*2980*/  STS.U16 [R43+UR71+0x4600], R22 ;  /* 0x004600162b007988 */ /* 0x0005e20008000447 */
[----:B------:R-:W-:-:S03]  /*2990*/  FMUL R77, R12, 1.4426950216293334961 ;  /* 0x3fb8aa3b0c4d7820 */ /* 0x000fc60000400000 */
        /* <DEDUP_REMOVED lines=11> */
[----:B0-----:R-:W-:Y:S05]  /*2a50*/  @!P3 BRA `(.L_x_9) ;  /* 0x000000000008b947 */ /* 0x001fea0003800000 */
[----:B------:R0:W-:Y:S01]  /*2a60*/  STTM.16dp32bit_t0_t15.x4 tmem[UR25], R4 ;  /* 0x00000004000079ed */ /* 0x0001e20008900019 */
[----:B------:R0:W-:Y:S02]  /*2a70*/  STTM.16dp32bit_t16_t31.x4 tmem[UR25+0x4], R4 ;  /* 0x00000404000079ed */ /* 0x0001e40008920019 */
.L_x_9:
[----:B------:R-:W1:Y:S02]  /*2a80*/  FENCE.VIEW.ASYNC.T ;  /* 0x00000000000073c6 */ /* 0x000e640000000200 */
[----:B-1----:R-:W-:Y:S06]  /*2a90*/  BAR.SYNC.DEFER_BLOCKING 0x0 ;  /* 0x0000000000007b1d */ /* 0x002fec0000010000 */
[----:B------:R-:W1:Y:S01]  /*2aa0*/  MUFU.EX2 R77, R77 ;  /* 0x0000004d004d7308 */ /* 0x000e620000000800 */
[----:B0-2---:R-:W0:Y:S01]  /*2ab0*/  LDTM.16dp32bit_t0_t15.x32 R4, tmem[UR31] ;  /* 0x0000001f000479ee */ /* 0x005e220008a80000 */
[----:B------:R-:W2:Y:S01]  /*2ac0*/  LDTM.16dp32bit_t16_t31.x32 R4, tmem[UR31+0x20] ;  /* 0x0000201f000479ee */ /* 0x000ea20008aa0000 */
[----:B------:R-:W-:Y:S01]  /*2ad0*/  NOP ;  /* 0x0000000000007918 */ /* 0x000fe20000000000 */
[----:B------:R-:W-:Y:S05]  /*2ae0*/  @!P3 BRA `(.L_x_10) ;  /* 0x000000000088b947 */ /* 0x000fea0003800000 */
[C---:B012---:R-:W-:Y:S01]  /*2af0*/  FMUL R4, R77.reuse, R4 ;  /* 0x000000044d047220 */ /* 0x047fe20000400000 */
[C---:B------:R-:W-:Y:S01]  /*2b00*/  FMUL R5, R77.reuse, R5 ;  /* 0x000000054d057220 */ /* 0x040fe20000400000 */
        /* <DEDUP_REMOVED lines=29> */
[----:B------:R-:W-:-:S04]  /*2ce0*/  FMUL R35, R77, R35 ;  /* 0x000000234d237220 */ /* 0x000fc80000400000 */
[----:B------:R3:W-:Y:S01]  /*2cf0*/  STTM.16dp32bit_t0_t15.x32 tmem[UR31], R4 ;  /* 0x00000004000079ed */ /* 0x0007e20008a8001f */
[----:B------:R3:W-:Y:S02]  /*2d00*/  STTM.16dp32bit_t16_t31.x32 tmem[UR31+0x20], R4 ;  /* 0x00002004000079ed */ /* 0x0007e40008aa001f */
.L_x_10:
[----:B--2---:R-:W2:Y:S02]  /*2d10*/  FENCE.VIEW.ASYNC.T ;  /* 0x00000000000073c6 */ /* 0x004ea40000000200 */
[----:B--2---:R-:W-:Y:S01]  /*2d20*/  BAR.SYNC.DEFER_BLOCKING 0x0 ;  /* 0x0000000000007b1d */ /* 0x004fe20000010000 */
[----:B------:R-:W-:Y:S01]  /*2d30*/  UISETP.GE.AND UP1, UPT, UR26, 0x1, UPT ;  /* 0x000000011a00788c */ /* 0x000fe2000bf26270 */
[----:B-1----:R-:W-:-:S04]  /*2d40*/  FADD R76, R77, R76 ;  /* 0x0000004c4d4c7221 */ /* 0x002fc80000000000 */
[----:B------:R1:W-:Y:S06]  /*2d50*/  MEMBAR.ALL.CTA ;  /* 0x0000000000007992 */ /* 0x0003ec0000008000 */
[----:B-1----:R-:W1:Y:S02]  /*2d60*/  FENCE.VIEW.ASYNC.S ;  /* 0x00000000000073c6 */ /* 0x002e640000000000 */
[----:B-1----:R-:W-:Y:S06]  /*2d70*/  BAR.SYNC.DEFER_BLOCKING 0x0 ;  /* 0x0000000000007b1d */ /* 0x002fec0000010000 */
[----:B------:R-:W-:Y:S05]  /*2d80*/  @!P4 BRA `(.L_x_11) ;  /* 0x000000000050c947 */ /* 0x000fea0003800000 */
[----:B------:R-:W-:Y:S01]  /*2d90*/  UIADD3 UR4, UPT, UPT, UR71, 0x4000, URZ ;  /* 0x0000400047047890 */ /* 0x000fe2000fffe0ff */
[----:B------:R-:W-:Y:S01]  /*2da0*/  UMOV UR10, 0xfffffffe ;  /* 0xfffffffe000a7882 */ /* 0x000fe20000000000 */
[----:B------:R-:W-:Y:S02]  /*2db0*/  UMOV UR11, 0x7fffbfdf ;  /* 0x7fffbfdf000b7882 */ /* 0x000fe40000000000 */
[----:B------:R-:W-:Y:S01]  /*2dc0*/  USHF.R.U32.HI UR4, URZ, 0x4, UR4 ;  /* 0x00000004ff047899 */ /* 0x000fe20008011604 */
[----:B------:R-:W-:Y:S01]  /*2dd0*/  UMOV UR7, URZ ;  /* 0x000000ff00077c82 */ /* 0x000fe20008000000 */
[----:B------:R-:W-:Y:S02]  /*2de0*/  UIADD3 UR8, UPT, UPT, UR70, 0x88, URZ ;  /* 0x0000008846087890 */ /* 0x000fe4000fffe0ff */
[----:B------:R-:W-:Y:S01]  /*2df0*/  USGXT.U32 UR6, UR4, 0xe ;  /* 0x0000000e0406789a */ /* 0x000fe20008000000 */
[----:B------:R-:W-:Y:S01]  /*2e00*/  UMOV UR14, 0x0 ;  /* 0x00000000000e7882 */ /* 0x000fe20000000000 */
[----:B------:R-:W-:-:S02]  /*2e10*/  UMOV UR15, 0x4200010 ;  /* 0x04200010000f7882 */ /* 0x000fc40000000000 */
[----:B------:R-:W-:Y:S01]  /*2e20*/  UIADD3.64 UR10, UPT, UPT, UR6, -UR10, URZ ;  /* 0x8000000a060a7297 */ /* 0x000fe2000fffe0ff */
[----:B------:R-:W-:Y:S01]  /*2e30*/  UMOV UR4, UR30 ;  /* 0x0000001e00047c82 */ /* 0x000fe20008000000 */
[----:B------:R-:W-:Y:S01]  /*2e40*/  UMOV UR5, URZ ;  /* 0x000000ff00057c82 */ /* 0x000fe20008000000 */
[----:B------:R-:W-:Y:S01]  /*2e50*/  UMOV UR7, 0x80004020 ;  /* 0x8000402000077882 */ /* 0x000fe20000000000 */
[----:B------:R-:W-:Y:S01]  /*2e60*/  UMOV UR16, 0x0 ;  /* 0x0000000000107882 */ /* 0x000fe20000000000 */
[----:B------:R-:W-:Y:S01]  /*2e70*/  UMOV UR17, 0x4200010 ;  /* 0x0420001000117882 */ /* 0x000fe20000000000 */
[----:B------:R-:W-:Y:S01]  /*2e80*/  UMOV UR4, UR4 ;  /* 0x0000000400047c82 */ /* 0x000fe20008000000 */
[----:B------:R1:W-:Y:S02]  /*2e90*/  UTCHMMA tmem[UR27], gdesc[UR6], tmem[UR70], tmem[UR14], idesc[UR15], UPT ;  /* 0x00ff0e061b0079ea */ /* 0x0003e4000b800046 */
[----:B------:R1:W-:Y:S01]  /*2ea0*/  UTCHMMA tmem[UR8], gdesc[UR10], tmem[UR70], tmem[UR16], idesc[UR17], UPT ;  /* 0x00ff100a080079ea */ /* 0x0003e2000b800046 */
[----:B------:R1:W-:Y:S01]  /*2eb0*/  UTCBAR [UR4], URZ ;  /* 0x000000ff040073e9 */ /* 0x0003e200080000ff */
[----:B------:R-:W-:Y:S01]  /*2ec0*/  NOP ;  /* 0x0000000000007918 */ /* 0x000fe20000000000 */
.L_x_11:
[----:B------:R-:W-:Y:S01]  /*2ed0*/  FSEL R52, R52, -INF , P3 ;  /* 0xff80000034347808 */ /* 0x000fe20001800000 */
[----:B-1----:R-:W-:Y:S01]  /*2ee0*/  UMOV UR17, URZ ;  /* 0x000000ff00117c82 */ /* 0x002fe20008000000 */
[----:B------:R-:W-:Y:S01]  /*2ef0*/  FSEL R76, R76, 1, P3 ;  /* 0x3f8000004c4c7808 */ /* 0x000fe20001800000 */
[----:B------:R-:W-:Y:S06]  /*2f00*/  BRA.U !UP1, `(.L_x_12) ;  /* 0x0000001509587547 */ /* 0x000fec000b800000 */
[----:B------:R-:W-:Y:S01]  /*2f10*/  USHF.R.U32.HI UR16, URZ, 0x4, UR71 ;  /* 0x00000004ff107899 */ /* 0x000fe20008011647 */
[----:B------:R-:W-:Y:S01]  /*2f20*/  SHF.L.U32 R53, R53, 0x5, RZ ;  /* 0x0000000535357819 */ /* 0x000fe200000006ff */
[----:B------:R-:W-:Y:S01]  /*2f30*/  USHF.R.U32.HI UR18, URZ, 0x4, UR12 ;  /* 0x00000004ff127899 */ /* 0x000fe2000801160c */
[----:B0--3--:R-:W-:Y:S01]  /*2f40*/  IMAD.MOV.U32 R13, RZ, RZ, R52 ;  /* 0x000000ffff0d7224 */ /* 0x009fe200078e0034 */
[----:B------:R-:W-:Y:S01]  /*2f50*/  USGXT.U32 UR16, UR16, 0xe ;  /* 0x0000000e1010789a */ /* 0x000fe20008000000 */
[----:B------:R-:W-:Y:S01]  /*2f60*/  IMAD.MOV.U32 R12, RZ, RZ, RZ ;  /* 0x000000ffff0c7224 */ /* 0x000fe200078e00ff */
[----:B------:R-:W-:Y:S01]  /*2f70*/  USGXT.U32 UR18, UR18, 0xe ;  /* 0x0000000e1212789a */ /* 0x000fe20008000000 */
[----:B------:R-:W-:Y:S01]  /*2f80*/  IMAD.MOV.U32 R78, RZ, RZ, R53 ;  /* 0x000000ffff4e7224 */ /* 0x000fe200078e0035 */
[----:B------:R-:W-:Y:S02]  /*2f90*/  UIADD3 UR4, UPT, UPT, UR71, 0x8000, URZ ;  /* 0x0000800047047890 */ /* 0x000fe4000fffe0ff */
[----:B------:R-:W-:-:S02]  /*2fa0*/  UIADD3 UR10, UP2, UPT, UR16, 0x80, URZ ;  /* 0x00000080100a7890 */ /* 0x000fc4000ff5e0ff */
[----:B------:R-:W-:Y:S02]  /*2fb0*/  USHF.L.U32 UR24, UR9, 0x5, URZ ;  /* 0x0000000509187899 */ /* 0x000fe400080006ff */
[----:B------:R-:W-:Y:S01]  /*2fc0*/  UIADD3 UR12, UP1, UPT, UR18, 0x2, URZ ;  /* 0x00000002120c7890 */ /* 0x000fe2000ff3e0ff */
[----:B------:R-:W-:Y:S01]  /*2fd0*/  UMOV UR6, URZ ;  /* 0x000000ff00067c82 */ /* 0x000fe20008000000 */
[----:B------:R-:W-:Y:S02]  /*2fe0*/  USHF.R.U32.HI UR4, URZ, 0x4, UR4 ;  /* 0x00000004ff047899 */ /* 0x000fe40008011604 */
[----:B------:R-:W-:Y:S01]  /*2ff0*/  IMAD.U32 R77, RZ, RZ, UR24 ;  /* 0x00000018ff4d7e24 */ /* 0x000fe2000f8e00ff */
[----:B------:R-:W-:Y:S01]  /*3000*/  UMOV UR5, URZ ;  /* 0x000000ff00057c82 */ /* 0x000fe20008000000 */
[----:B------:R-:W-:Y:S02]  /*3010*/  UIADD3.X UR11, UPT, UPT, UR6, 0x40004040, URZ, UP2, !UPT ;  /* 0x40004040060b7890 */ /* 0x000fe400097fe4ff */
[----:B------:R-:W-:-:S02]  /*3020*/  UIADD3.X UR13, UPT, UPT, UR5, 0x40004040, URZ, UP1, !UPT ;  /* 0x40004040050d7890 */ /* 0x000fc40008ffe4ff */
[----:B------:R-:W-:Y:S02]  /*3030*/  UIADD3 UR36, UP2, UPT, UR10, 0x100, URZ ;  /* 0x000001000a247890 */ /* 0x000fe4000ff5e0ff */
[----:B------:R-:W-:Y:S02]  /*3040*/  USGXT.U32 UR4, UR4, 0xe ;  /* 0x0000000e0404789a */ /* 0x000fe40008000000 */
[----:B------:R-:W-:Y:S02]  /*3050*/  UIADD3 UR34, UP1, UPT, UR10, 0x80, URZ ;  /* 0x000000800a227890 */ /* 0x000fe4000ff3e0ff */
[----:B------:R-:W-:Y:S02]  /*3060*/  UIADD3 UR38, UP3, UPT, UR10, 0x180, URZ ;  /* 0x000001800a267890 */ /* 0x000fe4000ff7e0ff */
[----:B------:R-:W-:Y:S02]  /*3070*/  UIADD3 UR40, UP4, UPT, UR10, 0x200, URZ ;  /* 0x000002000a287890 */ /* 0x000fe4000ff9e0ff */
[----:B------:R-:W-:-:S02]  /*3080*/  UIADD3 UR42, UP5, UPT, UR10, 0x280, URZ ;  /* 0x000002800a2a7890 */ /* 0x000fc4000ffbe0ff */
[----:B------:R-:W-:Y:S01]  /*3090*/  UIADD3 UR44, UP6, UPT, UR10, 0x300, URZ ;  /* 0x000003000a2c7890 */ /* 0x000fe2000ffde0ff */
[----:B------:R-:W-:Y:S01]  /*30a0*/  UMOV UR14, 0xfffffffe ;  /* 0xfffffffe000e7882 */ /* 0x000fe20000000000 */
[----:B------:R-:W-:Y:S01]  /*30b0*/  UMOV UR15, 0x7fffbfdf ;  /* 0x7fffbfdf000f7882 */ /* 0x000fe20000000000 */
[----:B------:R-:W-:Y:S01]  /*30c0*/  UIADD3.X UR37, UPT, UPT, UR11, URZ, URZ, UP2, !UPT ;  /* 0x000000ff0b257290 */ /* 0x000fe200097fe4ff */
[----:B------:R-:W-:Y:S01]  /*30d0*/  UMOV UR9, 0x1 ;  /* 0x0000000100097882 */ /* 0x000fe20000000000 */
[----:B------:R-:W-:Y:S01]  /*30e0*/  UMOV UR74, URZ ;  /* 0x000000ff004a7c82 */ /* 0x000fe20008000000 */
[----:B------:R-:W0:Y:S01]  /*30f0*/  LDCU UR73, c[0x0][0x3a8] ;  /* 0x00007500ff4977ac */ /* 0x000e220008000800 */
[----:B------:R-:W-:Y:S02]  /*3100*/  UIADD3.64 UR14, UPT, UPT, UR4, -UR14, URZ ;  /* 0x8000000e040e7297 */ /* 0x000fe4000fffe0ff */
[----:B------:R-:W-:Y:S02]  /*3110*/  UIADD3.X UR35, UPT, UPT, UR11, URZ, URZ, UP1, !UPT ;  /* 0x000000ff0b237290 */ /* 0x000fe40008ffe4ff */
[----:B------:R-:W-:-:S02]  /*3120*/  UIADD3.X UR39, UPT, UPT, UR11, URZ, URZ, UP3, !UPT ;  /* 0x000000ff0b277290 */ /* 0x000fc40009ffe4ff */
[----:B------:R-:W-:Y:S02]  /*3130*/  UIADD3.X UR41, UPT, UPT, UR11, URZ, URZ, UP4, !UPT ;  /* 0x000000ff0b297290 */ /* 0x000fe4000a7fe4ff */
[----:B------:R-:W-:Y:S02]  /*3140*/  UIADD3.X UR43, UPT, UPT, UR11, URZ, URZ, UP5, !UPT ;  /* 0x000000ff0b2b7290 */ /* 0x000fe4000affe4ff */
[----:B------:R-:W-:Y:S02]  /*3150*/  UIADD3.X UR45, UPT, UPT, UR11, URZ, URZ, UP6, !UPT ;  /* 0x000000ff0b2d7290 */ /* 0x000fe4000b7fe4ff */
[----:B------:R-:W-:Y:S02]  /*3160*/  UIADD3.64 UR46, UPT, UPT, UR12, 0x2, URZ ;  /* 0x000000020c2e7897 */ /* 0x000fe4000fffe0ff */
[----:B------:R-:W-:Y:S02]  /*3170*/  UIADD3.64 UR48, UPT, UPT, UR12, 0x4, URZ ;  /* 0x000000040c307897 */ /* 0x000fe4000fffe0ff */
[----:B------:R-:W-:-:S02]  /*3180*/  UIADD3.64 UR50, UPT, UPT, UR12, 0xfe, URZ ;  /* 0x000000fe0c327897 */ /* 0x000fc4000fffe0ff */
[----:B------:R-:W-:Y:S02]  /*3190*/  UIADD3.64 UR52, UPT, UPT, UR12, 0x100, URZ ;  /* 0x000001000c347897 */ /* 0x000fe4000fffe0ff */
[----:B------:R-:W-:Y:S02]  /*31a0*/  UIADD3.64 UR54, UPT, UPT, UR12, 0x102, URZ ;  /* 0x000001020c367897 */ /* 0x000fe4000fffe0ff */
[----:B------:R-:W-:Y:S02]  /*31b0*/  UIADD3.64 UR56, UPT, UPT, UR12, 0x104, URZ ;  /* 0x000001040c387897 */ /* 0x000fe4000fffe0ff */
[----:B------:R-:W-:Y:S01]  /*31c0*/  UISETP.NE.U32.AND UP2, UPT, UR19, URZ, UPT ;  /* 0x000000ff1300728c */ /* 0x000fe2000bf45070 */
[----:B0-----:R-:W-:-:S10]  /*31d0*/  UMOV UR8, URZ ;  /* 0x000000ff00087c82 */ /* 0x001fd40008000000 */
.L_x_17:
[----:B------:R-:W-:-:S04]  /*31e0*/  IMAD.WIDE R8, R78, 0x2, R108 ;  /* 0x000000024e087825 */ /* 0x000fc800078e026c */
[C---:B------:R-:W-:Y:S01]  /*31f0*/  IMAD.WIDE R10, R78.reuse, 0x2, R100 ;  /* 0x000000024e0a7825 */ /* 0x040fe200078e0264 */
[----:B0-----:R0:W2:Y:S03]  /*3200*/  LDG.E.U16 R27, desc[UR32][R8.64] ;  /* 0x00000020081b7981 */ /* 0x0010a6000c1e1500 */
[C---:B------:R-:W-:Y:S01]  /*3210*/  IMAD.WIDE R4, R78.reuse, 0x2, R116 ;  /* 0x000000024e047825 */ /* 0x040fe200078e0274 */
[----:B------:R1:W3:Y:S03]  /*3220*/  LDG.E.U16 R31, desc[UR32][R10.64] ;  /* 0x000000200a1f7981 */ /* 0x0002e6000c1e1500 */
[C---:B------:R-:W-:Y:S01]  /*3230*/  IMAD.WIDE R6, R78.reuse, 0x2, R114 ;  /* 0x000000024e067825 */ /* 0x040fe200078e0272 */
[----:B------:R-:W4:Y:S03]  /*3240*/  LDG.E.U16 R21, desc[UR32][R4.64] ;  /* 0x0000002004157981 */ /* 0x000f26000c1e1500 */
[C---:B------:R-:W-:Y:S01]  /*3250*/  IMAD.WIDE R14, R78.reuse, 0x2, R106 ;  /* 0x000000024e0e7825 */ /* 0x040fe200078e026a */
[----:B------:R-:W5:Y:S03]  /*3260*/  LDG.E.U16 R20, desc[UR32][R6.64] ;  /* 0x0000002006147981 */ /* 0x000f66000c1e1500 */
[C---:B------:R-:W-:Y:S01]  /*3270*/  IMAD.WIDE R16, R78.reuse, 0x2, R98 ;  /* 0x000000024e107825 */ /* 0x040fe200078e0262 */
[----:B------:R0:W5:Y:S03]  /*3280*/  LDG.E.U16 R26, desc[UR32][R14.64] ;  /* 0x000000200e1a7981 */ /* 0x000166000c1e1500 */
[C---:B------:R-:W-:Y:S01]  /*3290*/  IMAD.WIDE R28, R78.reuse, 0x2, R90 ;  /* 0x000000024e1c7825 */ /* 0x040fe200078e025a */
[----:B------:R0:W5:Y:S03]  /*32a0*/  LDG.E.U16 R30, desc[UR32][R16.64] ;  /* 0x00000020101e7981 */ /* 0x000166000c1e1500 */
[----:B------:R-:W-:-:S02]  /*32b0*/  IMAD.WIDE R22, R78, 0x2, R88 ;  /* 0x000000024e167825 */ /* 0x000fc400078e0258 */
[----:B------:R-:W5:Y:S02]  /*32c0*/  LDG.E.U16 R29, desc[UR32][R28.64] ;  /* 0x000000201c1d7981 */ /* 0x000f64000c1e1500 */
[C---:B------:R-:W-:Y:S02]  /*32d0*/  IMAD.WIDE R24, R78.reuse, 0x2, R112 ;  /* 0x000000024e187825 */ /* 0x040fe400078e0270 */
[----:B------:R-:W5:Y:S02]  /*32e0*/  LDG.E.U16 R22, desc[UR32][R22.64] ;  /* 0x0000002016167981 */ /* 0x000f64000c1e1500 */
[C---:B------:R-:W-:Y:S02]  /*32f0*/  IMAD.WIDE R18, R78.reuse, 0x2, R104 ;  /* 0x000000024e127825 */ /* 0x040fe400078e0268 */
[----:B------:R-:W5:Y:S02]  /*3300*/  LDG.E.U16 R25, desc[UR32][R24.64] ;  /* 0x0000002018197981 */ /* 0x000f64000c1e1500 */
[----:B0-----:R-:W-:-:S02]  /*3310*/  IMAD.WIDE R8, R78, 0x2, R96 ;  /* 0x000000024e087825 */ /* 0x001fc400078e0260 */
[----:B------:R-:W5:Y:S02]  /*3320*/  LDG.E.U16 R19, desc[UR32][R18.64] ;  /* 0x0000002012137981 */ /* 0x000f64000c1e1500 */
[C---:B-1----:R-:W-:Y:S02]  /*3330*/  IMAD.WIDE R10, R78.reuse, 0x2, R86 ;  /* 0x000000024e0a7825 */ /* 0x042fe400078e0256 */
[----:B------:R-:W5:Y:S02]  /*3340*/  LDG.E.U16 R9, desc[UR32][R8.64] ;  /* 0x0000002008097981 */ /* 0x000f64000c1e1500 */
[C---:B------:R-:W-:Y:S02]  /*3350*/  IMAD.WIDE R14, R78.reuse, 0x2, R110 ;  /* 0x000000024e0e7825 */ /* 0x040fe400078e026e */
[----:B------:R-:W5:Y:S02]  /*3360*/  LDG.E.U16 R11, desc[UR32][R10.64] ;  /* 0x000000200a0b7981 */ /* 0x000f64000c1e1500 */
[----:B------:R-:W-:-:S02]  /*3370*/  IMAD.WIDE R16, R78, 0x2, R102 ;  /* 0x000000024e107825 */ /* 0x000fc400078e0266 */
[----:B------:R-:W5:Y:S02]  /*3380*/  LDG.E.U16 R14, desc[UR32][R14.64] ;  /* 0x000000200e0e7981 */ /* 0x000f64000c1e1500 */
[C---:B------:R-:W-:Y:S02]  /*3390*/  IMAD.WIDE R6, R78.reuse, 0x2, R94 ;  /* 0x000000024e067825 */ /* 0x040fe400078e025e */
[----:B------:R-:W5:Y:S02]  /*33a0*/  LDG.E.U16 R16, desc[UR32][R16.64] ;  /* 0x0000002010107981 */ /* 0x000f64000c1e1500 */
[----:B------:R-:W-:Y:S02]  /*33b0*/  IMAD.WIDE R4, R78, 0x2, R84 ;  /* 0x000000024e047825 */ /* 0x000fe400078e0254 */
[----:B------:R-:W5:Y:S04]  /*33c0*/  LDG.E.U16 R6, desc[UR32][R6.64] ;  /* 0x0000002006067981 */ /* 0x000f68000c1e1500 */
[----:B------:R-:W5:Y:S01]  /*33d0*/  LDG.E.U16 R4, desc[UR32][R4.64] ;  /* 0x0000002004047981 */ /* 0x000f62000c1e1500 */
[----:B------:R-:W-:-:S02]  /*33e0*/  UMOV UR6, 0x1 ;  /* 0x0000000100067882 */ /* 0x000fc40000000000 */
[----:B------:R-:W-:-:S04]  /*33f0*/  @!UP0 UIADD3 UR6, UPT, UPT, -UR6, 0x100000, URZ ;  /* 0x0010000006068890 */ /* 0x000fc8000fffe1ff */
[----:B------:R-:W-:Y:S02]  /*3400*/  @!UP0 USHF.L.U32 UR7, UR6, 0xb, URZ ;  /* 0x0000000b06078899 */ /* 0x000fe400080006ff */
[----:B------:R-:W-:Y:S01]  /*3410*/  @!UP0 USHF.L.U32 UR6, UR6, 0x1, URZ ;  /* 0x0000000106068899 */ /* 0x000fe200080006ff */
[----:B------:R-:W-:Y:S01]  /*3420*/  VOTEU.ALL UP1, P2 ;  /* 0x0000000000ff7886 */ /* 0x000fe20001020000 */
[----:B--2---:R0:W-:Y:S04]  /*3430*/  STS.U16 [R42+UR71+0x6400], R27 ;  /* 0x0064001b2a007988 */ /* 0x0041e80008000447 */
[----:B---3--:R0:W-:Y:S04]  /*3440*/  STS.U16 [R42+UR71+0x6800], R31 ;  /* 0x0068001f2a007988 */ /* 0x0081e80008000447 */
[----:B----4-:R0:W-:Y:S04]  /*3450*/  STS.U16 [R42+UR71+0x6000], R21 ;  /* 0x006000152a007988 */ /* 0x0101e80008000447 */
[----:B-----5:R0:W-:Y:S04]  /*3460*/  STS.U16 [R42+UR71+0x6c00], R29 ;  /* 0x006c001d2a007988 */ /* 0x0201e80008000447 */
        /* <DEDUP_REMOVED lines=12> */
[----:B------:R1:W-:Y:S06]  /*3530*/  MEMBAR.ALL.CTA ;  /* 0x0000000000007992 */ /* 0x0003ec0000008000 */
[----:B-1----:R-:W-:Y:S04]  /*3540*/  FENCE.VIEW.ASYNC.S ;  /* 0x00000000000073c6 */ /* 0x002fe80000000000 */
[----:B------:R-:W1:Y:S02]  /*3550*/  FENCE.VIEW.ASYNC.S ;  /* 0x00000000000073c6 */ /* 0x000e640000000000 */
[----:B-1----:R0:W1:Y:S02]  /*3560*/  @!UP1 SYNCS.EXCH.64 URZ, [UR71+0xa010], UR6 ;  /* 0x00a0100647ff95b2 */ /* 0x0020640008000100 */
[----:B-1----:R-:W-:Y:S06]  /*3570*/  BAR.SYNC.DEFER_BLOCKING 0x0 ;  /* 0x0000000000007b1d */ /* 0x002fec0000010000 */
[----:B0-----:R-:W-:Y:S05]  /*3580*/  BRA.U UP2, `(.L_x_13) ;  /* 0x00000001027c7547 */ /* 0x001fea000b800000 */
[----:B------:R-:W-:Y:S01]  /*3590*/  UMOV UR17, 0x40004040 ;  /* 0x4000404000117882 */ /* 0x000fe20000000000 */
[----:B------:R-:W-:Y:S01]  /*35a0*/  UMOV UR19, 0x40004040 ;  /* 0x4000404000137882 */ /* 0x000fe20000000000 */
[----:B------:R-:W-:Y:S01]  /*35b0*/  UMOV UR20, 0x0 ;  /* 0x0000000000147882 */ /* 0x000fe20000000000 */
[----:B------:R-:W-:Y:S01]  /*35c0*/  UMOV UR21, 0x4088010 ;  /* 0x0408801000157882 */ /* 0x000fe20000000000 */
[----:B------:R-:W-:Y:S01]  /*35d0*/  UIADD3 UR6, UPT, UPT, UR71, 0xa010, URZ ;  /* 0x0000a01047067890 */ /* 0x000fe2000fffe0ff */
[----:B------:R0:W-:Y:S01]  /*35e0*/  UTCHMMA gdesc[UR16], gdesc[UR18], tmem[UR29], tmem[UR20], idesc[UR21], !UPT ;  /* 0x00ff1412100075ea */ /* 0x0001e2000f80001d */
[----:B------:R-:W-:Y:S01]  /*35f0*/  UMOV UR22, 0x0 ;  /* 0x0000000000167882 */ /* 0x000fe20000000000 */
[----:B------:R-:W-:Y:S01]  /*3600*/  UMOV UR23, 0x4088010 ;  /* 0x0408801000177882 */ /* 0x000fe20000000000 */
[----:B------:R-:W-:Y:S01]  /*3610*/  UMOV UR58, 0x0 ;  /* 0x00000000003a7882 */ /* 0x000fe20000000000 */
[----:B------:R-:W-:Y:S01]  /*3620*/  UMOV UR59, 0x4088010 ;  /* 0x04088010003b7882 */ /* 0x000fe20000000000 */
        /* <DEDUP_REMOVED lines=11> */
[----:B------:R-:W-:Y:S01]  /*36e0*/  UMOV UR7, URZ ;  /* 0x000000ff00077c82 */ /* 0x000fe20008000000 */
[----:B------:R0:W-:Y:S01]  /*36f0*/  UTCHMMA gdesc[UR38], gdesc[UR50], tmem[UR29], tmem[UR62], idesc[UR63], UPT ;  /* 0x00ff3e32260075ea */ /* 0x0001e2000b80001d */
[----:B------:R-:W-:Y:S01]  /*3700*/  UMOV UR68, 0x0 ;  /* 0x0000000000447882 */ /* 0x000fe20000000000 */
[----:B------:R-:W-:Y:S01]  /*3710*/  UMOV UR69, 0x4088010 ;  /* 0x0408801000457882 */ /* 0x000fe20000000000 */
[----:B------:R0:W-:Y:S01]  /*3720*/  UTCHMMA gdesc[UR40], gdesc[UR52], tmem[UR29], tmem[UR64], idesc[UR65], UPT ;  /* 0x00ff4034280075ea */ /* 0x0001e2000b80001d */
[----:B------:R-:W-:Y:S01]  /*3730*/  UMOV UR6, UR6 ;  /* 0x0000000600067c82 */ /* 0x000fe20008000000 */
[----:B------:R0:W-:Y:S01]  /*3740*/  UTCHMMA gdesc[UR42], gdesc[UR54], tmem[UR29], tmem[UR66], idesc[UR67], UPT ;  /* 0x00ff42362a0075ea */ /* 0x0001e2000b80001d */
[----:B------:R0:W-:Y:S01]  /*3750*/  UTCHMMA gdesc[UR44], gdesc[UR56], tmem[UR29], tmem[UR68], idesc[UR69], UPT ;  /* 0x00ff44382c0075ea */ /* 0x0001e2000b80001d */
[----:B------:R0:W-:Y:S01]  /*3760*/  UTCBAR [UR6], URZ ;  /* 0x000000ff060073e9 */ /* 0x0001e200080000ff */
[----:B------:R-:W-:Y:S01]  /*3770*/  NOP ;  /* 0x0000000000007918 */ /* 0x000fe20000000000 */
.L_x_13:
[----:B------:R-:W1:Y:S02]  /*3780*/  SYNCS.PHASECHK.TRANS64.TRYWAIT P3, [UR71+0xa010], RZ ;  /* 0x00a010ffff0075a7 */ /* 0x000e640008061147 */
[----:B-1----:R-:W-:Y:S05]  /*3790*/  @!P3 BRA `(.L_x_14) ;  /* 0x000000240098b947 */ /* 0x002fea0003800000 */
.L_x_23:
[----:B------:R-:W-:Y:S01]  /*37a0*/  BAR.SYNC.DEFER_BLOCKING 0x0 ;  /* 0x0000000000007b1d */ /* 0x000fe20000010000 */
[----:B------:R-:W-:-:S05]  /*37b0*/  SHF.L.U32 R12, R12, 0x1f, RZ ;  /* 0x0000001f0c0c7819 */ /* 0x000fca00000006ff */
[----:B------:R-:W-:Y:S01]  /*37c0*/  LDTM.16dp32bit_t0_t15.x8 R4, tmem[UR28] ;  /* 0x0000001c000479ee */ /* 0x000fe20008980000 */
[----:B------:R-:W1:Y:S01]  /*37d0*/  LDTM.16dp32bit_t16_t31.x8 R4, tmem[UR28+0x8] ;  /* 0x0000081c000479ee */ /* 0x000e6200089a0000 */
[----:B------:R-:W2:Y:S01]  /*37e0*/  @!P2 SYNCS.CCTL.IV [UR71+0xa010] ;  /* 0x00a01000ff00a9b1 */ /* 0x000ea20008000047 */
[----:B------:R-:W-:Y:S01]  /*37f0*/  NOP ;  /* 0x0000000000007918 */ /* 0x000fe20000000000 */
[----:B-1----:R-:W-:Y:S01]  /*3800*/  FMUL R14, R4, UR73 ;  /* 0x00000049040e7c20 */ /* 0x002fe20008400000 */
[----:B------:R-:W-:Y:S01]  /*3810*/  FMUL R15, R5, UR73 ;  /* 0x00000049050f7c20 */ /* 0x000fe20008400000 */
[----:B------:R-:W-:Y:S01]  /*3820*/  FMUL R16, R6, UR73 ;  /* 0x0000004906107c20 */ /* 0x000fe20008400000 */
[----:B------:R-:W-:Y:S01]  /*3830*/  FMUL R17, R7, UR73 ;  /* 0x0000004907117c20 */ /* 0x000fe20008400000 */
[----:B------:R-:W-:-:S03]  /*3840*/  FMUL R18, R8, UR73 ;  /* 0x0000004908127c20 */ /* 0x000fc60008400000 */
[----:B------:R-:W-:Y:S01]  /*3850*/  FMNMX3 R16, R14, R15, R16, !PT ;  /* 0x0000000f0e107276 */ /* 0x000fe20007800010 */
[----:B------:R-:W-:Y:S01]  /*3860*/  FMUL R14, R9, UR73 ;  /* 0x00000049090e7c20 */ /* 0x000fe20008400000 */
[----:B------:R-:W-:Y:S02]  /*3870*/  FMUL R15, R10, UR73 ;  /* 0x000000490a0f7c20 */ /* 0x000fe40008400000 */
[----:B------:R-:W-:Y:S01]  /*3880*/  FMNMX3 R17, R16, R17, R18, !PT ;  /* 0x0000001110117276 */ /* 0x000fe20007800012 */
[----:B------:R-:W-:Y:S01]  /*3890*/  FMUL R16, R11, UR73 ;  /* 0x000000490b107c20 */ /* 0x000fe20008400000 */
[----:B------:R-:W-:Y:S02]  /*38a0*/  IMAD.WIDE R18, R77, 0x2, R74 ;  /* 0x000000024d127825 */ /* 0x000fe400078e024a */
[----:B------:R-:W-:-:S04]  /*38b0*/  FMNMX3 R15, R17, R14, R15, !PT ;  /* 0x0000000e110f7276 */ /* 0x000fc8000780000f */
[----:B------:R-:W-:-:S05]  /*38c0*/  FMNMX R15, R16, R15, !PT ;  /* 0x0000000f100f7209 */ /* 0x000fca0007800000 */
[----:B------:R-:W1:Y:S02]  /*38d0*/  SHFL.BFLY PT, R14, R15, 0x10, 0x1f ;  /* 0x0e001f000f0e7f89 */ /* 0x000e6400000e0000 */
[----:B-1----:R-:W-:-:S05]  /*38e0*/  FMNMX R17, R15, R14, !PT ;  /* 0x0000000e0f117209 */ /* 0x002fca0007800000 */
[----:B--2---:R-:W-:Y:S01]  /*38f0*/  @!P5 STS [R38+0x6000], R17 ;  /* 0x006000112600d388 */ /* 0x004fe20000000800 */
[----:B------:R-:W-:Y:S06]  /*3900*/  BAR.SYNC.DEFER_BLOCKING 0x0 ;  /* 0x0000000000007b1d */ /* 0x000fec0000010000 */
[----:B------:R-:W1:Y:S04]  /*3910*/  @!P6 LDS R79, [R37+0x6000] ;  /* 0x00600000254fe984 */ /* 0x000e680000000800 */
[----:B-1----:R-:W1:Y:S02]  /*3920*/  SHFL.BFLY PT, R14, R79, 0x1, 0x1f ;  /* 0x0c201f004f0e7f89 */ /* 0x002e6400000e0000 */
[----:B-1----:R-:W-:-:S05]  /*3930*/  FMNMX R14, R79, R14, !PT ;  /* 0x0000000e4f0e7209 */ /* 0x002fca0007800000 */
[----:B------:R-:W-:Y:S01]  /*3940*/  @P0 STS [R37+0x6000], R14 ;  /* 0x0060000e25000388 */ /* 0x000fe20000000800 */
[----:B------:R-:W-:Y:S06]  /*3950*/  BAR.SYNC.DEFER_BLOCKING 0x0 ;  /* 0x0000000000007b1d */ /* 0x000fec0000010000 */
[----:B------:R-:W1:Y:S02]  /*3960*/  LDS R52, [R36+0x6000] ;  /* 0x0060000024347984 */ /* 0x000e640000000800 */
[----:B-1----:R-:W-:-:S05]  /*3970*/  FMNMX R52, R52, R13, !PT ;  /* 0x0000000d34347209 */ /* 0x002fca0007800000 */
[--C-:B------:R-:W-:Y:S01]  /*3980*/  FFMA R4, R4, UR73, -R52.reuse ;  /* 0x0000004904047c23 */ /* 0x100fe20008000834 */
[--C-:B------:R-:W-:Y:S01]  /*3990*/  FFMA R5, R5, UR73, -R52.reuse ;  /* 0x0000004905057c23 */ /* 0x100fe20008000834 */
[--C-:B------:R-:W-:Y:S01]  /*39a0*/  FFMA R6, R6, UR73, -R52.reuse ;  /* 0x0000004906067c23 */ /* 0x100fe20008000834 */
[--C-:B------:R-:W-:Y:S01]  /*39b0*/  FFMA R7, R7, UR73, -R52.reuse ;  /* 0x0000004907077c23 */ /* 0x100fe20008000834 */
[----:B------:R-:W-:Y:S01]  /*39c0*/  FMUL R4, R4, 1.4426950216293334961 ;  /* 0x3fb8aa3b04047820 */ /* 0x000fe20000400000 */
[----:B------:R-:W-:Y:S01]  /*39d0*/  FMUL R15, R5, 1.4426950216293334961 ;  /* 0x3fb8aa3b050f7820 */ /* 0x000fe20000400000 */
[----:B------:R-:W-:Y:S01]  /*39e0*/  FMUL R5, R6, 1.4426950216293334961 ;  /* 0x3fb8aa3b06057820 */ /* 0x000fe20000400000 */
[--C-:B------:R-:W-:Y:S01]  /*39f0*/  FFMA R6, R8, UR73, -R52.reuse ;  /* 0x0000004908067c23 */ /* 0x100fe20008000834 */
[----:B------:R-:W-:Y:S01]  /*3a00*/  FMUL R7, R7, 1.4426950216293334961 ;  /* 0x3fb8aa3b07077820 */ /* 0x000fe20000400000 */
[--C-:B------:R-:W-:Y:S01]  /*3a10*/  FFMA R9, R9, UR73, -R52.reuse ;  /* 0x0000004909097c23 */ /* 0x100fe20008000834 */
[----:B------:R-:W-:Y:S01]  /*3a20*/  MUFU.EX2 R4, R4 ;  /* 0x0000000400047308 */ /* 0x000fe20000000800 */
[----:B------:R-:W-:Y:S01]  /*3a30*/  FMUL R6, R6, 1.4426950216293334961 ;  /* 0x3fb8aa3b06067820 */ /* 0x000fe20000400000 */
[--C-:B------:R-:W-:Y:S01]  /*3a40*/  FFMA R10, R10, UR73, -R52.reuse ;  /* 0x000000490a0a7c23 */ /* 0x100fe20008000834 */
[----:B------:R-:W-:Y:S01]  /*3a50*/  FMUL R9, R9, 1.4426950216293334961 ;  /* 0x3fb8aa3b09097820 */ /* 0x000fe20000400000 */
[----:B------:R-:W-:-:S02]  /*3a60*/  FFMA R11, R11, UR73, -R52 ;  /* 0x000000490b0b7c23 */ /* 0x000fc40008000834 */
[----:B------:R-:W-:Y:S02]  /*3a70*/  FMUL R10, R10, 1.4426950216293334961 ;  /* 0x3fb8aa3b0a0a7820 */ /* 0x000fe40000400000 */
[----:B------:R-:W1:Y:S08]  /*3a80*/  MUFU.EX2 R15, R15 ;  /* 0x0000000f000f7308 */ /* 0x000e700000000800 */
[----:B------:R-:W2:Y:S08]  /*3a90*/  MUFU.EX2 R5, R5 ;  /* 0x0000000500057308 */ /* 0x000eb00000000800 */
[----:B------:R3:W4:Y:S01]  /*3aa0*/  MUFU.EX2 R8, R7 ;  /* 0x0000000700087308 */ /* 0x0007220000000800 */
[----:B-1----:R-:W-:-:S07]  /*3ab0*/  FADD R16, R4, R15 ;  /* 0x0000000f04107221 */ /* 0x002fce0000000000 */
[----:B------:R-:W1:Y:S01]  /*3ac0*/  MUFU.EX2 R6, R6 ;  /* 0x0000000600067308 */ /* 0x000e620000000800 */
[----:B---3--:R-:W-:Y:S01]  /*3ad0*/  FMUL R7, R11, 1.4426950216293334961 ;  /* 0x3fb8aa3b0b077820 */ /* 0x008fe20000400000 */
[----:B--2---:R-:W-:-:S06]  /*3ae0*/  FADD R11, R5, R16 ;  /* 0x00000010050b7221 */ /* 0x004fcc0000000000 */
[----:B------:R-:W2:Y:S01]  /*3af0*/  MUFU.EX2 R9, R9 ;  /* 0x0000000900097308 */ /* 0x000ea20000000800 */
[----:B----4-:R-:W-:-:S07]  /*3b00*/  FADD R11, R8, R11 ;  /* 0x0000000b080b7221 */ /* 0x010fce0000000000 */
[----:B------:R-:W3:Y:S01]  /*3b10*/  MUFU.EX2 R14, R10 ;  /* 0x0000000a000e7308 */ /* 0x000ee20000000800 */
[----:B-1----:R-:W-:-:S07]  /*3b20*/  FADD R16, R6, R11 ;  /* 0x0000000b06107221 */ /* 0x002fce0000000000 */
[----:B------:R-:W1:Y:S01]  /*3b30*/  MUFU.EX2 R7, R7 ;  /* 0x0000000700077308 */ /* 0x000e620000000800 */
[----:B--2---:R-:W-:-:S04]  /*3b40*/  FADD R11, R9, R16 ;  /* 0x00000010090b7221 */ /* 0x004fc80000000000 */
[----:B---3--:R-:W-:-:S04]  /*3b50*/  FADD R16, R14, R11 ;  /* 0x0000000b0e107221 */ /* 0x008fc80000000000 */
[----:B-1----:R-:W-:-:S05]  /*3b60*/  FADD R16, R7, R16 ;  /* 0x0000001007107221 */ /* 0x002fca0000000000 */
[----:B------:R-:W1:Y:S02]  /*3b70*/  SHFL.BFLY PT, R11, R16, 0x10, 0x1f ;  /* 0x0e001f00100b7f89 */ /* 0x000e6400000e0000 */
[----:B-1----:R-:W-:Y:S01]  /*3b80*/  FADD R17, R16, R11 ;  /* 0x0000000b10117221 */ /* 0x002fe20000000000 */
[----:B------:R-:W-:Y:S06]  /*3b90*/  BAR.SYNC.DEFER_BLOCKING 0x0 ;  /* 0x0000000000007b1d */ /* 0x000fec0000010000 */
[----:B------:R-:W-:Y:S02]  /*3ba0*/  @!P5 STS [R38+0x6000], R17 ;  /* 0x006000112600d388 */ /* 0x000fe40000000800 */
[----:B------:R-:W-:Y:S06]  /*3bb0*/  BAR.SYNC.DEFER_BLOCKING 0x0 ;  /* 0x0000000000007b1d */ /* 0x000fec0000010000 */
[----:B------:R-:W1:Y:S04]  /*3bc0*/  @!P6 LDS R80, [R37+0x6000] ;  /* 0x006000002550e984 */ /* 0x000e680000000800 */
[----:B-1----:R-:W1:Y:S02]  /*3bd0*/  SHFL.BFLY PT, R11, R80, 0x1, 0x1f ;  /* 0x0c201f00500b7f89 */ /* 0x002e6400000e0000 */
[----:B-1----:R-:W-:Y:S01]  /*3be0*/  FADD R20, R80, R11 ;  /* 0x0000000b50147221 */ /* 0x002fe20000000000 */
[----:B------:R-:W-:-:S04]  /*3bf0*/  IMAD.WIDE R10, R77, 0x2, R82 ;  /* 0x000000024d0a7825 */ /* 0x000fc800078e0252 */
[----:B------:R1:W-:Y:S01]  /*3c00*/  @P0 STS [R37+0x6000], R20 ;  /* 0x0060001425000388 */ /* 0x0003e20000000800 */
[----:B------:R-:W-:Y:S06]  /*3c10*/  BAR.SYNC.DEFER_BLOCKING 0x0 ;  /* 0x0000000000007b1d */ /* 0x000fec0000010000 */
[----:B------:R1:W2:Y:S01]  /*3c20*/  LDS R81, [R36+0x6000] ;  /* 0x0060000024517984 */ /* 0x0002a20000000800 */
[----:B------:R-:W3:Y:S02]  /*3c30*/  SYNCS.PHASECHK.TRANS64.TRYWAIT P3, [UR30], R12 ;  /* 0x0000000cff0075a7 */ /* 0x000ee4000806111e */
[----:B-123--:R-:W-:Y:S05]  /*3c40*/  @!P3 BRA `(.L_x_15) ;  /* 0x000000200078b947 */ /* 0x00efea0003800000 */
.L_x_24:
[C---:B------:R-:W-:Y:S01]  /*3c50*/  IMAD.WIDE R32, R77.reuse, 0x2, R72 ;  /* 0x000000024d207825 */ /* 0x040fe200078e0248 */
[----:B------:R1:W2:Y:S03]  /*3c60*/  LDG.E.U16 R12, desc[UR32][R18.64] ;  /* 0x00000020120c7981 */ /* 0x0002a6000c1e1500 */
[C---:B------:R-:W-:Y:S01]  /*3c70*/  IMAD.WIDE R26, R77.reuse, 0x2, R70 ;  /* 0x000000024d1a7825 */ /* 0x040fe200078e0246 */
[----:B------:R3:W4:Y:S03]  /*3c80*/  LDG.E.U16 R34, desc[UR32][R32.64] ;  /* 0x0000002020227981 */ /* 0x000726000c1e1500 */
[C---:B------:R-:W-:Y:S01]  /*3c90*/  IMAD.WIDE R28, R77.reuse, 0x2, R68 ;  /* 0x000000024d1c7825 */ /* 0x040fe200078e0244 */
[----:B------:R5:W4:Y:S03]  /*3ca0*/  LDG.E.U16 R92, desc[UR32][R26.64] ;  /* 0x000000201a5c7981 */ /* 0x000b26000c1e1500 */
[C---:B------:R-:W-:Y:S01]  /*3cb0*/  IMAD.WIDE R30, R77.reuse, 0x2, R66 ;  /* 0x000000024d1e7825 */ /* 0x040fe200078e0242 */
[----:B------:R-:W4:Y:S03]  /*3cc0*/  LDG.E.U16 R118, desc[UR32][R28.64] ;  /* 0x000000201c767981 */ /* 0x000f26000c1e1500 */
[C---:B------:R-:W-:Y:S01]  /*3cd0*/  IMAD.WIDE R24, R77.reuse, 0x2, R64 ;  /* 0x000000024d187825 */ /* 0x040fe200078e0240 */
[----:B------:R-:W4:Y:S03]  /*3ce0*/  LDG.E.U16 R120, desc[UR32][R30.64] ;  /* 0x000000201e787981 */ /* 0x000f26000c1e1500 */
[C---:B------:R-:W-:Y:S01]  /*3cf0*/  IMAD.WIDE R16, R77.reuse, 0x2, R62 ;  /* 0x000000024d107825 */ /* 0x040fe200078e023e */
[----:B------:R0:W4:Y:S03]  /*3d00*/  LDG.E.U16 R122, desc[UR32][R24.64] ;  /* 0x00000020187a7981 */ /* 0x000126000c1e1500 */
[C---:B------:R-:W-:Y:S01]  /*3d10*/  IMAD.WIDE R22, R77.reuse, 0x2, R60 ;  /* 0x000000024d167825 */ /* 0x040fe200078e023c */
[----:B------:R-:W4:Y:S03]  /*3d20*/  LDG.E.U16 R10, desc[UR32][R10.64] ;  /* 0x000000200a0a7981 */ /* 0x000f26000c1e1500 */
[C---:B------:R-:W-:Y:S01]  /*3d30*/  IMAD.WIDE R20, R77.reuse, 0x2, R58 ;  /* 0x000000024d147825 */ /* 0x040fe200078e023a */
[----:B------:R-:W4:Y:S03]  /*3d40*/  LDG.E.U16 R16, desc[UR32][R16.64] ;  /* 0x0000002010107981 */ /* 0x000f26000c1e1500 */
[C---:B-1----:R-:W-:Y:S01]  /*3d50*/  IMAD.WIDE R18, R77.reuse, 0x2, R56 ;  /* 0x000000024d127825 */ /* 0x042fe200078e0238 */
[----:B------:R-:W4:Y:S03]  /*3d60*/  LDG.E.U16 R22, desc[UR32][R22.64] ;  /* 0x0000002016167981 */ /* 0x000f26000c1e1500 */
[C---:B---3--:R-:W-:Y:S01]  /*3d70*/  IMAD.WIDE R32, R77.reuse, 0x2, R54 ;  /* 0x000000024d207825 */ /* 0x048fe200078e0236 */
[----:B------:R-:W3:Y:S03]  /*3d80*/  LDG.E.U16 R20, desc[UR32][R20.64] ;  /* 0x0000002014147981 */ /* 0x000ee6000c1e1500 */
[C---:B-----5:R-:W-:Y:S01]  /*3d90*/  IMAD.WIDE R26, R77.reuse, 0x2, R50 ;  /* 0x000000024d1a7825 */ /* 0x060fe200078e0232 */
[----:B------:R-:W5:Y:S03]  /*3da0*/  LDG.E.U16 R124, desc[UR32][R18.64] ;  /* 0x00000020127c7981 */ /* 0x000f66000c1e1500 */
[C---:B0-----:R-:W-:Y:S01]  /*3db0*/  IMAD.WIDE R24, R77.reuse, 0x2, R48 ;  /* 0x000000024d187825 */ /* 0x041fe200078e0230 */
[----:B------:R-:W5:Y:S03]  /*3dc0*/  LDG.E.U16 R93, desc[UR32][R32.64] ;  /* 0x00000020205d7981 */ /* 0x000f66000c1e1500 */
[C---:B------:R-:W-:Y:S01]  /*3dd0*/  IMAD.WIDE R28, R77.reuse, 0x2, R46 ;  /* 0x000000024d1c7825 */ /* 0x040fe200078e022e */
[----:B------:R-:W5:Y:S03]  /*3de0*/  LDG.E.U16 R119, desc[UR32][R26.64] ;  /* 0x000000201a777981 */ /* 0x000f66000c1e1500 */
[----:B------:R-:W-:Y:S01]  /*3df0*/  IMAD.WIDE R30, R77, 0x2, R44 ;  /* 0x000000024d1e7825 */ /* 0x000fe200078e022c */
[----:B------:R-:W5:Y:S04]  /*3e00*/  LDG.E.U16 R121, desc[UR32][R24.64] ;  /* 0x0000002018797981 */ /* 0x000f68000c1e1500 */
[----:B------:R-:W5:Y:S04]  /*3e10*/  LDG.E.U16 R123, desc[UR32][R28.64] ;  /* 0x000000201c7b7981 */ /* 0x000f68000c1e1500 */
[----:B------:R-:W5:Y:S01]  /*3e20*/  LDG.E.U16 R125, desc[UR32][R30.64] ;  /* 0x000000201e7d7981 */ /* 0x000f62000c1e1500 */
[----:B------:R-:W-:-:S02]  /*3e30*/  F2FP.F16.F32.PACK_AB R4, R15, R4 ;  /* 0x000000040f04723e */ /* 0x000fc400000000ff */
[----:B------:R-:W-:Y:S02]  /*3e40*/  F2FP.F16.F32.PACK_AB R5, R8, R5 ;  /* 0x000000050805723e */ /* 0x000fe400000000ff */
[----:B------:R-:W-:Y:S02]  /*3e50*/  F2FP.F16.F32.PACK_AB R6, R9, R6 ;  /* 0x000000060906723e */ /* 0x000fe400000000ff */
[----:B------:R-:W-:-:S04]  /*3e60*/  F2FP.F16.F32.PACK_AB R7, R7, R14 ;  /* 0x0000000e0707723e */ /* 0x000fc800000000ff */
[----:B------:R-:W-:Y:S01]  /*3e70*/  STTM.16dp32bit_t0_t15.x4 tmem[UR25], R4 ;  /* 0x00000004000079ed */ /* 0x000fe20008900019 */
[----:B------:R0:W-:Y:S02]  /*3e80*/  STTM.16dp32bit_t16_t31.x4 tmem[UR25+0x4], R4 ;  /* 0x00000404000079ed */ /* 0x0001e40008920019 */
[----:B0-----:R-:W-:Y:S01]  /*3e90*/  FADD R4, -R52, R13 ;  /* 0x0000000d34047221 */ /* 0x001fe20000000100 */
[----:B------:R-:W-:Y:S01]  /*3ea0*/  ULEA UR30, UR9, UR71, 0x3 ;  /* 0x00000047091e7291 */ /* 0x000fe2000f8e18ff */
[----:B------:R-:W-:-:S03]  /*3eb0*/  UMOV UR17, UR74 ;  /* 0x0000004a00117c82 */ /* 0x000fc60008000000 */
[----:B------:R-:W-:Y:S01]  /*3ec0*/  UIADD3 UR30, UPT, UPT, UR30, 0xa000, URZ ;  /* 0x0000a0001e1e7890 */ /* 0x000fe2000fffe0ff */
[----:B--2---:R-:W-:Y:S04]  /*3ed0*/  STS.U16 [R43+UR71+0x8200], R12 ;  /* 0x0082000c2b007988 */ /* 0x004fe80008000447 */
[----:B----4-:R-:W-:Y:S04]  /*3ee0*/  STS.U16 [R43+UR71+0x8400], R34 ;  /* 0x008400222b007988 */ /* 0x010fe80008000447 */
[----:B------:R0:W-:Y:S04]  /*3ef0*/  STS.U16 [R43+UR71+0x8600], R92 ;  /* 0x0086005c2b007988 */ /* 0x0001e80008000447 */
[----:B------:R-:W-:Y:S04]  /*3f00*/  STS.U16 [R43+UR71+0x8800], R118 ;  /* 0x008800762b007988 */ /* 0x000fe80008000447 */
[----:B------:R-:W-:Y:S01]  /*3f10*/  STS.U16 [R43+UR71+0x8a00], R120 ;  /* 0x008a00782b007988 */ /* 0x000fe20008000447 */
[----:B0-----:R-:W-:-:S03]  /*3f20*/  FMUL R92, R4, 1.4426950216293334961 ;  /* 0x3fb8aa3b045c7820 */ /* 0x001fc60000400000 */
[----:B------:R-:W-:Y:S04]  /*3f30*/  STS.U16 [R43+UR71+0x8c00], R122 ;  /* 0x008c007a2b007988 */ /* 0x000fe80008000447 */
[----:B------:R-:W-:Y:S04]  /*3f40*/  STS.U16 [R43+UR71+0x8000], R10 ;  /* 0x0080000a2b007988 */ /* 0x000fe80008000447 */
[----:B------:R-:W-:Y:S04]  /*3f50*/  STS.U16 [R43+UR71+0x8e00], R16 ;  /* 0x008e00102b007988 */ /* 0x000fe80008000447 */
[----:B------:R-:W-:Y:S04]  /*3f60*/  STS.U16 [R43+UR71+0x9000], R22 ;  /* 0x009000162b007988 */ /* 0x000fe80008000447 */
[----:B---3--:R0:W-:Y:S04]  /*3f70*/  STS.U16 [R43+UR71+0x9200], R20 ;  /* 0x009200142b007988 */ /* 0x0081e80008000447 */
[----:B-----5:R1:W-:Y:S04]  /*3f80*/  STS.U16 [R43+UR71+0x9400], R124 ;  /* 0x0094007c2b007988 */ /* 0x0203e80008000447 */
[----:B------:R1:W-:Y:S04]  /*3f90*/  STS.U16 [R43+UR71+0x9600], R93 ;  /* 0x0096005d2b007988 */ /* 0x0003e80008000447 */
[----:B------:R1:W-:Y:S04]  /*3fa0*/  STS.U16 [R43+UR71+0x9800], R119 ;  /* 0x009800772b007988 */ /* 0x0003e80008000447 */
[----:B------:R1:W-:Y:S04]  /*3fb0*/  STS.U16 [R43+UR71+0x9a00], R121 ;  /* 0x009a00792b007988 */ /* 0x0003e80008000447 */
[----:B------:R1:W-:Y:S04]  /*3fc0*/  STS.U16 [R43+UR71+0x9c00], R123 ;  /* 0x009c007b2b007988 */ /* 0x0003e80008000447 */
[----:B------:R1:W-:Y:S01]  /*3fd0*/  STS.U16 [R43+UR71+0x9e00], R125 ;  /* 0x009e007d2b007988 */ /* 0x0003e20008000447 */
[----:B------:R-:W2:Y:S02]  /*3fe0*/  FENCE.VIEW.ASYNC.T ;  /* 0x00000000000073c6 */ /* 0x000ea40000000200 */
[----:B--2---:R-:W-:Y:S06]  /*3ff0*/  BAR.SYNC.DEFER_BLOCKING 0x0 ;  /* 0x0000000000007b1d */ /* 0x004fec0000010000 */
[----:B0-----:R-:W-:Y:S01]  /*4000*/  LDTM.16dp32bit_t0_t15.x32 R4, tmem[UR31] ;  /* 0x0000001f000479ee */ /* 0x001fe20008a80000 */
[----:B------:R-:W0:Y:S01]  /*4010*/  LDTM.16dp32bit_t16_t31.x32 R4, tmem[UR31+0x20] ;  /* 0x0000201f000479ee */ /* 0x000e220008aa0000 */
[----:B------:R-:W0:Y:S01]  /*4020*/  MUFU.EX2 R92, R92 ;  /* 0x0000005c005c7308 */ /* 0x000e220000000800 */
[----:B------:R-:W-:Y:S01]  /*4030*/  NOP ;  /* 0x0000000000007918 */ /* 0x000fe20000000000 */
[C---:B0-----:R-:W-:Y:S01]  /*4040*/  FMUL R4, R92.reuse, R4 ;  /* 0x000000045c047220 */ /* 0x041fe20000400000 */
        /* <DEDUP_REMOVED lines=32> */
[----:B------:R1:W-:Y:S01]  /*4250*/  STTM.16dp32bit_t16_t31.x32 tmem[UR31+0x20], R4 ;  /* 0x00002004000079ed */ /* 0x0003e20008aa001f */
[----:B------:R-:W0:Y:S02]  /*4260*/  FENCE.VIEW.ASYNC.T ;  /* 0x00000000000073c6 */ /* 0x000e240000000200 */
[----:B0-----:R-:W-:Y:S06]  /*4270*/  BAR.SYNC.DEFER_BLOCKING 0x0 ;  /* 0x0000000000007b1d */ /* 0x001fec0000010000 */
[----:B------:R0:W-:Y:S06]  /*4280*/  MEMBAR.ALL.CTA ;  /* 0x0000000000007992 */ /* 0x0001ec0000008000 */
[----:B0-----:R-:W0:Y:S02]  /*4290*/  FENCE.VIEW.ASYNC.S ;  /* 0x00000000000073c6 */ /* 0x001e240000000000 */
[----:B0-----:R-:W-:Y:S06]  /*42a0*/  BAR.SYNC.DEFER_BLOCKING 0x0 ;  /* 0x0000000000007b1d */ /* 0x001fec0000010000 */
[----:B------:R-:W-:Y:S05]  /*42b0*/  BRA.U UP2, `(.L_x_16) ;  /* 0x0000000102387547 */ /* 0x000fea000b800000 */
[----:B------:R-:W-:Y:S01]  /*42c0*/  UIADD3 UR19, UPT, UPT, UR70, 0x88, URZ ;  /* 0x0000008846137890 */ /* 0x000fe2000fffe0ff */
[----:B------:R-:W-:Y:S01]  /*42d0*/  UMOV UR20, UR4 ;  /* 0x0000000400147c82 */ /* 0x000fe20008000000 */
[----:B------:R-:W-:Y:S01]  /*42e0*/  UMOV UR21, 0x80004020 ;  /* 0x8000402000157882 */ /* 0x000fe20000000000 */
[----:B------:R-:W-:Y:S01]  /*42f0*/  UMOV UR22, 0x0 ;  /* 0x0000000000167882 */ /* 0x000fe20000000000 */
[----:B------:R-:W-:Y:S01]  /*4300*/  UMOV UR23, 0x4200010 ;  /* 0x0420001000177882 */ /* 0x000fe20000000000 */
[----:B------:R-:W-:Y:S01]  /*4310*/  UMOV UR6, UR30 ;  /* 0x0000001e00067c82 */ /* 0x000fe20008000000 */
[----:B------:R-:W-:Y:S01]  /*4320*/  UMOV UR7, URZ ;  /* 0x000000ff00077c82 */ /* 0x000fe20008000000 */
[----:B------:R-:W-:Y:S01]  /*4330*/  UMOV UR58, 0x0 ;  /* 0x00000000003a7882 */ /* 0x000fe20000000000 */
[----:B------:R-:W-:Y:S01]  /*4340*/  UMOV UR59, 0x4200010 ;  /* 0x04200010003b7882 */ /* 0x000fe20000000000 */
[----:B------:R0:W-:Y:S01]  /*4350*/  UTCHMMA tmem[UR27], gdesc[UR20], tmem[UR70], tmem[UR22], idesc[UR23], UPT ;  /* 0x00ff16141b0079ea */ /* 0x0001e2000b800046 */
[----:B------:R-:W-:Y:S01]  /*4360*/  UMOV UR6, UR6 ;  /* 0x0000000600067c82 */ /* 0x000fe20008000000 */
[----:B------:R0:W-:Y:S01]  /*4370*/  UTCHMMA tmem[UR19], gdesc[UR14], tmem[UR70], tmem[UR58], idesc[UR59], UPT ;  /* 0x00ff3a0e130079ea */ /* 0x0001e2000b800046 */
[----:B------:R0:W-:Y:S01]  /*4380*/  UTCBAR [UR6], URZ ;  /* 0x000000ff060073e9 */ /* 0x0001e200080000ff */
[----:B------:R-:W-:-:S02]  /*4390*/  NOP ;  /* 0x0000000000007918 */ /* 0x000fc40000000000 */
.L_x_16:
[----:B------:R-:W-:Y:S01]  /*43a0*/  UIADD3 UR9, UPT, UPT, UR9, 0x1, URZ ;  /* 0x0000000109097890 */ /* 0x000fe2000fffe0ff */
[----:B------:R-:W-:Y:S01]  /*43b0*/  FFMA R76, R92, R76, R81 ;  /* 0x0000004c5c4c7223 */ /* 0x000fe20000000051 */
[----:B------:R-:W-:Y:S01]  /*43c0*/  UIADD3 UR8, UPT, UPT, UR8, 0x20, URZ ;  /* 0x0000002008087890 */ /* 0x000fe2000fffe0ff */
[----:B------:R-:W-:Y:S01]  /*43d0*/  VIADD R77, R77, UR24 ;  /* 0x000000184d4d7c36 */ /* 0x000fe20008000000 */
[----:B------:R-:W-:Y:S01]  /*43e0*/  UISETP.GT.AND UP1, UPT, UR9, 0x1, UPT ;  /* 0x000000010900788c */ /* 0x000fe2000bf24270 */
[----:B------:R-:W-:Y:S02]  /*43f0*/  IMAD.IADD R78, R53, 0x1, R78 ;  /* 0x00000001354e7824 */ /* 0x000fe400078e024e */
[----:B-1----:R-:W-:Y:S01]  /*4400*/  IMAD.U32 R12, RZ, RZ, UR17 ;  /* 0x00000011ff0c7e24 */ /* 0x002fe2000f8e00ff */
[----:B------:R-:W-:Y:S01]  /*4410*/  USEL UR74, URZ, 0x1, !UP1 ;  /* 0x00000001ff4a7887 */ /* 0x000fe2000c800000 */
[----:B------:R-:W-:Y:S01]  /*4420*/  IMAD.MOV.U32 R13, RZ, RZ, R52 ;  /* 0x000000ffff0d7224 */ /* 0x000fe200078e0034 */
[----:B------:R-:W-:-:S02]  /*4430*/  USEL UR9, UR9, URZ, !UP1 ;  /* 0x000000ff09097287 */ /* 0x000fc4000c800000 */
[----:B------:R-:W-:Y:S02]  /*4440*/  UISETP.GE.AND UP1, UPT, UR8, UR26, UPT ;  /* 0x0000001a0800728c */ /* 0x000fe4000bf26270 */
[----:B------:R-:W-:-:S07]  /*4450*/  ULOP3.LUT UR74, UR17, UR74, URZ, 0x3c, !UPT ;  /* 0x0000004a114a7292 */ /* 0x000fce000f8e3cff */
[----:B------:R-:W-:Y:S05]  /*4460*/  BRA.U !UP1, `(.L_x_17) ;  /* 0xffffffed095c7547 */ /* 0x000fea000b83ffff */
.L_x_12:
[----:B------:R-:W1:Y:S01]  /*4470*/  LDCU UR4, c[0x0][0x3f0] ;  /* 0x00007e00ff0477ac */ /* 0x000e620008000800 */
[----:B0--3--:R-:W-:Y:S01]  /*4480*/  SHF.L.U32 R4, R2, 0x8, RZ ;  /* 0x0000000802047819 */ /* 0x009fe200000006ff */
[C---:B------:R-:W-:Y:S01]  /*4490*/  FMUL R39, R76.reuse, 8388608 ;  /* 0x4b0000004c277820 */ /* 0x040fe20000400000 */
[----:B------:R-:W-:Y:S01]  /*44a0*/  FSETP.GEU.AND P4, PT, R76, 1.175494350822287508e-38, PT ;  /* 0x008000004c00780b */ /* 0x000fe20003f8e000 */
[----:B------:R-:W-:Y:S01]  /*44b0*/  IMAD.MOV.U32 R43, RZ, RZ, 0x3dc6b27f ;  /* 0x3dc6b27fff2b7424 */ /* 0x000fe200078e00ff */
[----:B------:R-:W-:Y:S02]  /*44c0*/  LOP3.LUT R5, R4, 0x1000, RZ, 0xc0, !PT ;  /* 0x0000100004057812 */ /* 0x000fe400078ec0ff */
[----:B------:R-:W-:Y:S02]  /*44d0*/  LOP3.LUT R4, R2, 0x80, RZ, 0xc0, !PT ;  /* 0x0000008002047812 */ /* 0x000fe400078ec0ff */
[----:B------:R-:W-:Y:S01]  /*44e0*/  FSEL R39, R39, R76, !P4 ;  /* 0x0000004c27277208 */ /* 0x000fe20006000000 */
[----:B------:R-:W-:Y:S01]  /*44f0*/  VIADD R5, R5, UR71 ;  /* 0x0000004705057c36 */ /* 0x000fe20008000000 */
[----:B------:R-:W-:-:S02]  /*4500*/  FSETP.GT.AND P3, PT, |R76|, 8.50705917302346158658e+37, PT ;  /* 0x7e8000004c00780b */ /* 0x000fc40003f64200 */
[----:B------:R-:W-:Y:S01]  /*4510*/  SHF.R.U32.HI R37, RZ, 0x2, R2 ;  /* 0x00000002ff257819 */ /* 0x000fe20000011602 */
[----:B------:R-:W-:Y:S01]  /*4520*/  IMAD R4, R4, 0x40, R5 ;  /* 0x0000004004047824 */ /* 0x000fe200078e0205 */
[----:B------:R-:W-:Y:S02]  /*4530*/  LOP3.LUT R5, R2, 0xf, RZ, 0xc0, !PT ;  /* 0x0000000f02057812 */ /* 0x000fe400078ec0ff */
[----:B------:R-:W-:Y:S01]  /*4540*/  IADD3 R36, PT, PT, R39, -0x3f3504f3, RZ ;  /* 0xc0cafb0d27247810 */ /* 0x000fe20007ffe0ff */
[----:B-1----:R-:W-:Y:S02]  /*4550*/  UISETP.GE.AND UP0, UPT, UR4, 0x1, UPT ;  /* 0x000000010400788c */ /* 0x002fe4000bf06270 */
[----:B------:R-:W-:-:S07]  /*4560*/  IMAD R44, R5, 0x10, R4 ;  /* 0x00000010052c7824 */ /* 0x000fce00078e0204 */
[----:B------:R-:W-:Y:S05]  /*4570*/  BRA.U !UP0, `(.L_x_18) ;  /* 0x0000000108107547 */ /* 0x000fea000b800000 */
[----:B------:R-:W-:-:S06]  /*4580*/  USHF.L.U32 UR17, UR17, 0x1f, URZ ;  /* 0x0000001f11117899 */ /* 0x000fcc00080006ff */
[----:B------:R-:W-:-:S04]  /*4590*/  IMAD.U32 R4, RZ, RZ, UR17 ;  /* 0x00000011ff047e24 */ /* 0x000fc8000f8e00ff */
[----:B------:R-:W0:Y:S02]  /*45a0*/  SYNCS.PHASECHK.TRANS64.TRYWAIT P0, [UR30], R4 ;  /* 0x00000004ff0075a7 */ /* 0x000e24000800111e */
[----:B0-----:R-:W-:Y:S05]  /*45b0*/  @!P0 BRA `(.L_x_19) ;  /* 0x0000001800288947 */ /* 0x001fea0003800000 */
.L_x_18:
[----:B------:R-:W-:Y:S01]  /*45c0*/  BAR.SYNC.DEFER_BLOCKING 0x0 ;  /* 0x0000000000007b1d */ /* 0x000fe20000010000 */
[----:B------:R-:W-:Y:S01]  /*45d0*/  LOP3.LUT R37, R37, 0x38, RZ, 0xc0, !PT ;  /* 0x0000003825257812 */ /* 0x000fe200078ec0ff */
[----:B------:R-:W-:Y:S01]  /*45e0*/  IMAD.SHL.U32 R38, R2, 0x10, RZ ;  /* 0x0000001002267824 */ /* 0x000fe200078e00ff */
[C---:B------:R-:W-:Y:S01]  /*45f0*/  FSETP.GEU.AND P0, PT, |R76|.reuse, 1.175494350822287508e-38, PT ;  /* 0x008000004c00780b */ /* 0x040fe20003f0e200 */
[----:B------:R-:W-:Y:S01]  /*4600*/  @P3 FMUL R76, R76, 0.25 ;  /* 0x3e8000004c4c3820 */ /* 0x000fe20000400000 */
[----:B------:R-:W-:Y:S01]  /*4610*/  LOP3.LUT R37, R37, 0x1f, R2, 0xf8, !PT ;  /* 0x0000001f25257812 */ /* 0x000fe200078ef802 */
[----:B------:R-:W0:Y:S01]  /*4620*/  LDCU.64 UR4, c[0x0][0x3e0] ;  /* 0x00007c00ff0477ac */ /* 0x000e220008000a00 */
[----:B------:R-:W-:Y:S01]  /*4630*/  LOP3.LUT R36, R36, 0xff800000, RZ, 0xc0, !PT ;  /* 0xff80000024247812 */ /* 0x000fe200078ec0ff */
[----:B------:R-:W1:Y:S01]  /*4640*/  LDC.64 R80, c[0x0][0x398] ;  /* 0x0000e600ff507b82 */ /* 0x000e620000000a00 */
[----:B------:R-:W-:Y:S01]  /*4650*/  LOP3.LUT R47, R2, 0x60, RZ, 0xc0, !PT ;  /* 0x00000060022f7812 */ /* 0x000fe200078ec0ff */
[----:B------:R-:W-:Y:S01]  /*4660*/  IMAD.SHL.U32 R41, R37, 0x8, RZ ;  /* 0x0000000825297824 */ /* 0x000fe200078e00ff */
[----:B------:R-:W-:Y:S01]  /*4670*/  LOP3.LUT R45, R38, 0x30, RZ, 0xc0, !PT ;  /* 0x00000030262d7812 */ /* 0x000fe200078ec0ff */
[----:B------:R-:W-:Y:S01]  /*4680*/  IMAD.IADD R40, R39, 0x1, -R36 ;  /* 0x0000000127287824 */ /* 0x000fe200078e0a24 */
[----:B------:R-:W-:-:S02]  /*4690*/  FSEL R38, RZ, -23, P4 ;  /* 0xc1b80000ff267808 */ /* 0x000fc40002000000 */
[----:B------:R-:W-:Y:S01]  /*46a0*/  LOP3.LUT R46, R41, 0xc0, RZ, 0xc0, !PT ;  /* 0x000000c0292e7812 */ /* 0x000fe200078ec0ff */
[----:B------:R-:W-:Y:S01]  /*46b0*/  @!P0 FMUL R76, R76, 16777216 ;  /* 0x4b8000004c4c8820 */ /* 0x000fe20000400000 */
[----:B------:R-:W-:Y:S01]  /*46c0*/  FADD R42, R40, -1 ;  /* 0xbf800000282a7421 */ /* 0x000fe20000000000 */
[----:B------:R-:W-:Y:S02]  /*46d0*/  I2FP.F32.S32 R41, R36 ;  /* 0x0000002400297245 */ /* 0x000fe40000201400 */
[----:B------:R-:W-:Y:S01]  /*46e0*/  LEA R40, R47, R44, 0x3 ;  /* 0x0000002c2f287211 */ /* 0x000fe200078e18ff */
[C---:B------:R-:W-:Y:S01]  /*46f0*/  FFMA.FTZ R43, R42.reuse, R43, -0.16845393180847167969 ;  /* 0xbe2c7f302a2b7423 */ /* 0x040fe2000001002b */
[----:B------:R-:W2:Y:S01]  /*4700*/  MUFU.RCP R44, R76 ;  /* 0x0000004c002c7308 */ /* 0x000ea20000001000 */
[----:B------:R-:W-:Y:S01]  /*4710*/  FFMA.FTZ R41, R41, 1.1920928955078125e-07, R38 ;  /* 0x3400000029297823 */ /* 0x000fe20000010026 */
[----:B------:R-:W3:Y:S02]  /*4720*/  @!P2 SYNCS.CCTL.IV [UR71+0xa000] ;  /* 0x00a00000ff00a9b1 */ /* 0x000ee40008000047 */
[----:B---3--:R-:W-:Y:S01]  /*4730*/  BAR.SYNC.DEFER_BLOCKING 0x0 ;  /* 0x0000000000007b1d */ /* 0x008fe20000010000 */
[----:B------:R-:W-:Y:S01]  /*4740*/  FFMA.FTZ R43, R42, R43, 0.1716887056827545166 ;  /* 0x3e2fcf2a2a2b7423 */ /* 0x000fe2000001002b */
[----:B------:R-:W-:Y:S01]  /*4750*/  IADD3 R36, PT, PT, R46, UR71, R45 ;  /* 0x000000472e247c10 */ /* 0x000fe2000fffe02d */
[----:B0-----:R-:W-:Y:S01]  /*4760*/  UIMAD UR4, UR72, UR4, URZ ;  /* 0x00000004480472a4 */ /* 0x001fe2000f8e02ff */
[----:B------:R-:W-:Y:S01]  /*4770*/  SHF.L.U32 R37, R37, 0x4, RZ ;  /* 0x0000000425257819 */ /* 0x000fe200000006ff */
[----:B------:R-:W-:-:S03]  /*4780*/  FFMA.FTZ R43, R42, R43, -0.17900948226451873779 ;  /* 0xbe374e432a2b7423 */ /* 0x000fc6000001002b */
[----:B------:R-:W0:Y:S01]  /*4790*/  LDC R38, c[0x0][0x3e8] ;  /* 0x0000fa00ff267b82 */ /* 0x000e220000000800 */
[----:B------:R-:W-:Y:S01]  /*47a0*/  LDTM.16dp32bit_t0_t15.x32 R4, tmem[UR31] ;  /* 0x0000001f000479ee */ /* 0x000fe20008a80000 */
[----:B------:R-:W3:Y:S01]  /*47b0*/  LDTM.16dp32bit_t16_t31.x32 R4, tmem[UR31+0x20] ;  /* 0x0000201f000479ee */ /* 0x000ee20008aa0000 */
[C---:B------:R-:W-:Y:S01]  /*47c0*/  FFMA.FTZ R43, R42.reuse, R43, 0.20512372255325317383 ;  /* 0x3e520bf42a2b7423 */ /* 0x040fe2000001002b */
[----:B------:R-:W-:Y:S01]  /*47d0*/  USHF.L.U32 UR6, UR4, 0x1, URZ ;  /* 0x0000000104067899 */ /* 0x000fe200080006ff */
[----:B------:R-:W-:Y:S02]  /*47e0*/  LOP3.LUT R37, R37, 0xf0, RZ, 0xc0, !PT ;  /* 0x000000f025257812 */ /* 0x000fe400078ec0ff */
[----:B------:R-:W-:-:S04]  /*47f0*/  FFMA.FTZ R43, R42, R43, -0.24046532809734344482 ;  /* 0xbe763c8b2a2b7423 */ /* 0x000fc8000001002b */
[----:B------:R-:W-:-:S04]  /*4800*/  FFMA.FTZ R43, R42, R43, 0.28857114911079406738 ;  /* 0x3e93bf992a2b7423 */ /* 0x000fc8000001002b */
[C---:B------:R-:W-:Y:S01]  /*4810*/  FFMA.FTZ R43, R42.reuse, R43, -0.36067417263984680176 ;  /* 0xbeb8aa492a2b7423 */ /* 0x040fe2000001002b */
[----:B------:R-:W4:Y:S03]  /*4820*/  @!P2 SYNCS.CCTL.IV [UR71+0xa008] ;  /* 0x00a00800ff00a9b1 */ /* 0x000f260008000047 */
[C---:B------:R-:W-:Y:S01]  /*4830*/  FFMA.FTZ R43, R42.reuse, R43, 0.48089820146560668945 ;  /* 0x3ef6384a2a2b7423 */ /* 0x040fe2000001002b */
[----:B------:R-:W-:Y:S01]  /*4840*/  NOP ;  /* 0x0000000000007918 */ /* 0x000fe20000000000 */
[----:B------:R-:W-:Y:S02]  /*4850*/  FSETP.NEU.AND P2, PT, R39, RZ, PT ;  /* 0x000000ff2700720b */ /* 0x000fe40003f4d000 */
[----:B------:R-:W-:Y:S01]  /*4860*/  FFMA.FTZ R43, R42, R43, -0.72134751081466674805 ;  /* 0xbf38aa3b2a2b7423 */ /* 0x000fe2000001002b */
[----:B---3--:R-:W-:Y:S01]  /*4870*/  @P3 FMUL R6, R6, 0.25 ;  /* 0x3e80000006063820 */ /* 0x008fe20000400000 */
[----:B------:R-:W-:Y:S01]  /*4880*/  @P3 FMUL R17, R17, 0.25 ;  /* 0x3e80000011113820 */ /* 0x000fe20000400000 */
[----:B------:R-:W-:Y:S01]  /*4890*/  @P3 FMUL R11, R11, 0.25 ;  /* 0x3e8000000b0b3820 */ /* 0x000fe20000400000 */
[----:B------:R-:W-:Y:S01]  /*48a0*/  @P3 FMUL R7, R7, 0.25 ;  /* 0x3e80000007073820 */ /* 0x000fe20000400000 */
[----:B------:R-:W-:Y:S01]  /*48b0*/  @!P0 FMUL R6, R6, 16777216 ;  /* 0x4b80000006068820 */ /* 0x000fe20000400000 */
[----:B------:R-:W-:Y:S01]  /*48c0*/  @!P0 FMUL R17, R17, 16777216 ;  /* 0x4b80000011118820 */ /* 0x000fe20000400000 */
[----:B------:R-:W-:Y:S01]  /*48d0*/  @P3 FMUL R16, R16, 0.25 ;  /* 0x3e80000010103820 */ /* 0x000fe20000400000 */
[----:B------:R-:W-:Y:S01]  /*48e0*/  @P3 FMUL R4, R4, 0.25 ;  /* 0x3e80000004043820 */ /* 0x000fe20000400000 */
[----:B------:R-:W-:Y:S01]  /*48f0*/  @P3 FMUL R8, R8, 0.25 ;  /* 0x3e80000008083820 */ /* 0x000fe20000400000 */
[----:B------:R-:W-:Y:S01]  /*4900*/  @P3 FMUL R19, R19, 0.25 ;  /* 0x3e80000013133820 */ /* 0x000fe20000400000 */
[----:B--2---:R-:W-:Y:S01]  /*4910*/  FMUL R45, R44, R6 ;  /* 0x000000062c2d7220 */ /* 0x004fe20000400000 */
[----:B------:R-:W-:Y:S01]  /*4920*/  @P3 FMUL R28, R28, 0.25 ;  /* 0x3e8000001c1c3820 */ /* 0x000fe20000400000 */
[----:B------:R-:W-:Y:S01]  /*4930*/  @P3 FMUL R32, R32, 0.25 ;  /* 0x3e80000020203820 */ /* 0x000fe20000400000 */
[----:B------:R-:W-:Y:S01]  /*4940*/  FMUL R6, R44, R17 ;  /* 0x000000112c067220 */ /* 0x000fe20000400000 */
[----:B------:R-:W-:Y:S01]  /*4950*/  @!P0 FMUL R11, R11, 16777216 ;  /* 0x4b8000000b0b8820 */ /* 0x000fe20000400000 */
[----:B------:R-:W-:Y:S01]  /*4960*/  SHF.R.U32.HI R17, RZ, 0x6, R2 ;  /* 0x00000006ff117819 */ /* 0x000fe20000011602 */
[----:B------:R-:W-:Y:S01]  /*4970*/  @!P0 FMUL R7, R7, 16777216 ;  /* 0x4b80000007078820 */ /* 0x000fe20000400000 */
[----:B------:R-:W-:Y:S01]  /*4980*/  @!P0 FMUL R16, R16, 16777216 ;  /* 0x4b80000010108820 */ /* 0x000fe20000400000 */
[----:B------:R-:W-:Y:S01]  /*4990*/  @!P0 FMUL R4, R4, 16777216 ;  /* 0x4b80000004048820 */ /* 0x000fe20000400000 */
[----:B------:R-:W-:Y:S01]  /*49a0*/  @!P0 FMUL R8, R8, 16777216 ;  /* 0x4b80000008088820 */ /* 0x000fe20000400000 */
[----:B------:R-:W-:Y:S01]  /*49b0*/  @!P0 FMUL R19, R19, 16777216 ;  /* 0x4b80000013138820 */ /* 0x000fe20000400000 */
[----:B------:R-:W-:Y:S01]  /*49c0*/  @!P0 FMUL R28, R28, 16777216 ;  /* 0x4b8000001c1c8820 */ /* 0x000fe20000400000 */
[----:B------:R-:W-:Y:S01]  /*49d0*/  @!P0 FMUL R32, R32, 16777216 ;  /* 0x4b80000020208820 */ /* 0x000fe20000400000 */
[----:B------:R-:W-:Y:S01]  /*49e0*/  @P3 FMUL R9, R9, 0.25 ;  /* 0x3e80000009093820 */ /* 0x000fe20000400000 */
[C---:B------:R-:W-:Y:S01]  /*49f0*/  FMUL R47, R44.reuse, R11 ;  /* 0x0000000b2c2f7220 */ /* 0x040fe20000400000 */
[----:B------:R-:W-:Y:S01]  /*4a00*/  SGXT.U32 R17, R17, 0x2 ;  /* 0x000000021111781a */ /* 0x000fe20000000000 */
[----:B------:R-:W-:Y:S01]  /*4a10*/  @P3 FMUL R5, R5, 0.25 ;  /* 0x3e80000005053820 */ /* 0x000fe20000400000 */
[----:B------:R-:W-:Y:S01]  /*4a20*/  @P3 FMUL R13, R13, 0.25 ;  /* 0x3e8000000d0d3820 */ /* 0x000fe20000400000 */
[----:B------:R-:W-:Y:S01]  /*4a30*/  @P3 FMUL R15, R15, 0.25 ;  /* 0x3e8000000f0f3820 */ /* 0x000fe20000400000 */
[C---:B------:R-:W-:Y:S01]  /*4a40*/  FMUL R46, R44.reuse, R7 ;  /* 0x000000072c2e7220 */ /* 0x040fe20000400000 */
[----:B------:R-:W-:Y:S01]  /*4a50*/  FMUL R11, R44, R16 ;  /* 0x000000102c0b7220 */ /* 0x000fe20000400000 */
[----:B------:R-:W-:Y:S01]  /*4a60*/  @P3 FMUL R12, R12, 0.25 ;  /* 0x3e8000000c0c3820 */ /* 0x000fe20000400000 */
[----:B------:R-:W-:Y:S01]  /*4a70*/  @P3 FMUL R20, R20, 0.25 ;  /* 0x3e80000014143820 */ /* 0x000fe20000400000 */
[----:B------:R-:W-:Y:S01]  /*4a80*/  @P3 FMUL R24, R24, 0.25 ;  /* 0x3e80000018183820 */ /* 0x000fe20000400000 */
[C---:B------:R-:W-:Y:S01]  /*4a90*/  FMUL R4, R44.reuse, R4 ;  /* 0x000000042c047220 */ /* 0x040fe20000400000 */
[C---:B------:R-:W-:Y:S01]  /*4aa0*/  FMUL R7, R44.reuse, R8 ;  /* 0x000000082c077220 */ /* 0x040fe20000400000 */
[----:B------:R-:W-:Y:S01]  /*4ab0*/  FMUL R16, R44, R19 ;  /* 0x000000132c107220 */ /* 0x000fe20000400000 */
[----:B------:R-:W-:Y:S01]  /*4ac0*/  @P3 FMUL R10, R10, 0.25 ;  /* 0x3e8000000a0a3820 */ /* 0x000fe20000400000 */
[C---:B------:R-:W-:Y:S01]  /*4ad0*/  FMUL R28, R44.reuse, R28 ;  /* 0x0000001c2c1c7220 */ /* 0x040fe20000400000 */
[----:B------:R-:W-:Y:S01]  /*4ae0*/  FMUL R19, R44, R32 ;  /* 0x000000202c137220 */ /* 0x000fe20000400000 */
[----:B------:R-:W-:Y:S01]  /*4af0*/  @P3 FMUL R21, R21, 0.25 ;  /* 0x3e80000015153820 */ /* 0x000fe20000400000 */
[----:B------:R-:W-:Y:S01]  /*4b00*/  @!P0 FMUL R9, R9, 16777216 ;  /* 0x4b80000009098820 */ /* 0x000fe20000400000 */
[----:B------:R-:W-:Y:S01]  /*4b10*/  @!P0 FMUL R5, R5, 16777216 ;  /* 0x4b80000005058820 */ /* 0x000fe20000400000 */
[----:B------:R-:W-:Y:S01]  /*4b20*/  @!P0 FMUL R13, R13, 16777216 ;  /* 0x4b8000000d0d8820 */ /* 0x000fe20000400000 */
[----:B------:R-:W-:Y:S01]  /*4b30*/  @!P0 FMUL R15, R15, 16777216 ;  /* 0x4b8000000f0f8820 */ /* 0x000fe20000400000 */
[----:B0-----:R-:W-:-:S02]  /*4b40*/  IMAD R17, R17, R38, RZ ;  /* 0x0000002611117224 */ /* 0x001fc400078e02ff */
[----:B------:R-:W-:Y:S01]  /*4b50*/  @P3 FMUL R14, R14, 0.25 ;  /* 0x3e8000000e0e3820 */ /* 0x000fe20000400000 */
[----:B------:R-:W-:Y:S01]  /*4b60*/  @P3 FMUL R25, R25, 0.25 ;  /* 0x3e80000019193820 */ /* 0x000fe20000400000 */
[----:B------:R-:W-:Y:S01]  /*4b70*/  @P3 FMUL R29, R29, 0.25 ;  /* 0x3e8000001d1d3820 */ /* 0x000fe20000400000 */
[----:B------:R-:W-:Y:S01]  /*4b80*/  @P3 FMUL R33, R33, 0.25 ;  /* 0x3e80000021213820 */ /* 0x000fe20000400000 */
[----:B------:R-:W-:Y:S01]  /*4b90*/  @!P0 FMUL R12, R12, 16777216 ;  /* 0x4b8000000c0c8820 */ /* 0x000fe20000400000 */
[----:B------:R-:W-:Y:S01]  /*4ba0*/  @!P0 FMUL R20, R20, 16777216 ;  /* 0x4b80000014148820 */ /* 0x000fe20000400000 */
[----:B------:R-:W-:Y:S01]  /*4bb0*/  @!P0 FMUL R24, R24, 16777216 ;  /* 0x4b80000018188820 */ /* 0x000fe20000400000 */
[----:B------:R-:W-:Y:S01]  /*4bc0*/  @P3 FMUL R22, R22, 0.25 ;  /* 0x3e80000016163820 */ /* 0x000fe20000400000 */
[----:B------:R-:W-:Y:S01]  /*4bd0*/  @!P0 FMUL R10, R10, 16777216 ;  /* 0x4b8000000a0a8820 */ /* 0x000fe20000400000 */
[----:B------:R-:W-:Y:S01]  /*4be0*/  F2FP.F16.F32.PACK_AB R4, R7, R4 ;  /* 0x000000040704723e */ /* 0x000fe200000000ff */
[----:B------:R-:W-:Y:S01]  /*4bf0*/  @P3 FMUL R27, R27, 0.25 ;  /* 0x3e8000001b1b3820 */ /* 0x000fe20000400000 */
[----:B------:R-:W-:Y:S01]  /*4c00*/  @!P0 FMUL R21, R21, 16777216 ;  /* 0x4b80000015158820 */ /* 0x000fe20000400000 */
[C---:B------:R-:W-:Y:S01]  /*4c10*/  FMUL R8, R44.reuse, R9 ;  /* 0x000000092c087220 */ /* 0x040fe20000400000 */
[----:B------:R-:W-:Y:S01]  /*4c20*/  F2FP.F16.F32.PACK_AB R7, R19, R28 ;  /* 0x0000001c1307723e */ /* 0x000fe200000000ff */
[C---:B------:R-:W-:Y:S01]  /*4c30*/  FMUL R5, R44.reuse, R5 ;  /* 0x000000052c057220 */ /* 0x040fe20000400000 */
[C---:B------:R-:W-:Y:S01]  /*4c40*/  FMUL R9, R44.reuse, R13 ;  /* 0x0000000d2c097220 */ /* 0x040fe20000400000 */
[----:B------:R-:W-:Y:S01]  /*4c50*/  FMUL R49, R44, R15 ;  /* 0x0000000f2c317220 */ /* 0x000fe20000400000 */
[----:B------:R-:W-:-:S02]  /*4c60*/  IMAD R19, R38, 0x4, R17 ;  /* 0x0000000426137824 */ /* 0x000fc400078e0211 */
[----:B------:R-:W-:Y:S01]  /*4c70*/  @!P0 FMUL R14, R14, 16777216 ;  /* 0x4b8000000e0e8820 */ /* 0x000fe20000400000 */
[----:B------:R-:W-:Y:S01]  /*4c80*/  @!P0 FMUL R25, R25, 16777216 ;  /* 0x4b80000019198820 */ /* 0x000fe20000400000 */
[----:B------:R-:W-:Y:S01]  /*4c90*/  @!P0 FMUL R29, R29, 16777216 ;  /* 0x4b8000001d1d8820 */ /* 0x000fe20000400000 */
[----:B------:R-:W-:Y:S01]  /*4ca0*/  @!P0 FMUL R33, R33, 16777216 ;  /* 0x4b80000021218820 */ /* 0x000fe20000400000 */
[C---:B------:R-:W-:Y:S01]  /*4cb0*/  FMUL R12, R44.reuse, R12 ;  /* 0x0000000c2c0c7220 */ /* 0x040fe20000400000 */
[C---:B------:R-:W-:Y:S01]  /*4cc0*/  FMUL R20, R44.reuse, R20 ;  /* 0x000000142c147220 */ /* 0x040fe20000400000 */
[----:B------:R-:W-:Y:S01]  /*4cd0*/  FMUL R15, R44, R24 ;  /* 0x000000182c0f7220 */ /* 0x000fe20000400000 */
[----:B------:R-:W-:Y:S01]  /*4ce0*/  @P3 FMUL R18, R18, 0.25 ;  /* 0x3e80000012123820 */ /* 0x000fe20000400000 */
[----:B------:R-:W-:Y:S01]  /*4cf0*/  @P3 FMUL R23, R23, 0.25 ;  /* 0x3e80000017173820 */ /* 0x000fe20000400000 */
[----:B------:R-:W-:Y:S01]  /*4d00*/  @P3 FMUL R26, R26, 0.25 ;  /* 0x3e8000001a1a3820 */ /* 0x000fe20000400000 */
[----:B------:R-:W-:Y:S01]  /*4d10*/  @P3 FMUL R30, R30, 0.25 ;  /* 0x3e8000001e1e3820 */ /* 0x000fe20000400000 */
[----:B------:R-:W-:Y:S01]  /*4d20*/  @P3 FMUL R31, R31, 0.25 ;  /* 0x3e8000001f1f3820 */ /* 0x000fe20000400000 */
[----:B------:R-:W-:Y:S01]  /*4d30*/  @P3 FMUL R34, R34, 0.25 ;  /* 0x3e80000022223820 */ /* 0x000fe20000400000 */
[----:B------:R-:W-:Y:S01]  /*4d40*/  @P3 FMUL R35, R35, 0.25 ;  /* 0x3e80000023233820 */ /* 0x000fe20000400000 */
[----:B------:R-:W-:Y:S01]  /*4d50*/  @!P0 FMUL R22, R22, 16777216 ;  /* 0x4b80000016168820 */ /* 0x000fe20000400000 */
[C---:B------:R-:W-:Y:S01]  /*4d60*/  FMUL R48, R44.reuse, R10 ;  /* 0x0000000a2c307220 */ /* 0x040fe20000400000 */
[----:B------:R-:W-:Y:S01]  /*4d70*/  @!P0 FMUL R27, R27, 16777216 ;  /* 0x4b8000001b1b8820 */ /* 0x000fe20000400000 */
[----:B------:R-:W-:Y:S01]  /*4d80*/  FMUL R10, R44, R21 ;  /* 0x000000152c0a7220 */ /* 0x000fe20000400000 */
[----:B------:R-:W-:-:S02]  /*4d90*/  IMAD R21, R38, 0x4, R19 ;  /* 0x0000000426157824 */ /* 0x000fc400078e0213 */
[C---:B------:R-:W-:Y:S01]  /*4da0*/  FMUL R13, R44.reuse, R14 ;  /* 0x0000000e2c0d7220 */ /* 0x040fe20000400000 */
[C---:B------:R-:W-:Y:S01]  /*4db0*/  FMUL R25, R44.reuse, R25 ;  /* 0x000000192c197220 */ /* 0x040fe20000400000 */
[C---:B------:R-:W-:Y:S01]  /*4dc0*/  FMUL R29, R44.reuse, R29 ;  /* 0x0000001d2c1d7220 */ /* 0x040fe20000400000 */
[----:B------:R-:W-:Y:S01]  /*4dd0*/  FMUL R24, R44, R33 ;  /* 0x000000212c187220 */ /* 0x000fe20000400000 */
[----:B------:R-:W-:Y:S01]  /*4de0*/  F2FP.F16.F32.PACK_AB R8, R8, R5 ;  /* 0x000000050808723e */ /* 0x000fe200000000ff */
[----:B------:R-:W-:Y:S01]  /*4df0*/  @!P0 FMUL R18, R18, 16777216 ;  /* 0x4b80000012128820 */ /* 0x000fe20000400000 */
[----:B------:R-:W-:Y:S01]  /*4e00*/  F2FP.F16.F32.PACK_AB R9, R6, R9 ;  /* 0x000000090609723e */ /* 0x000fe200000000ff */
[----:B------:R-:W-:Y:S01]  /*4e10*/  @!P0 FMUL R23, R23, 16777216 ;  /* 0x4b80000017178820 */ /* 0x000fe20000400000 */
[----:B------:R-:W-:Y:S01]  /*4e20*/  @!P0 FMUL R26, R26, 16777216 ;  /* 0x4b8000001a1a8820 */ /* 0x000fe20000400000 */
[----:B------:R-:W-:Y:S01]  /*4e30*/  @!P0 FMUL R30, R30, 16777216 ;  /* 0x4b8000001e1e8820 */ /* 0x000fe20000400000 */
[----:B------:R-:W-:Y:S01]  /*4e40*/  @!P0 FMUL R31, R31, 16777216 ;  /* 0x4b8000001f1f8820 */ /* 0x000fe20000400000 */
[----:B------:R-:W-:Y:S01]  /*4e50*/  @!P0 FMUL R34, R34, 16777216 ;  /* 0x4b80000022228820 */ /* 0x000fe20000400000 */
[----:B------:R-:W-:Y:S01]  /*4e60*/  @!P0 FMUL R35, R35, 16777216 ;  /* 0x4b80000023238820 */ /* 0x000fe20000400000 */
[C---:B------:R-:W-:Y:S01]  /*4e70*/  FMUL R14, R44.reuse, R22 ;  /* 0x000000162c0e7220 */ /* 0x040fe20000400000 */
[----:B------:R-:W-:Y:S01]  /*4e80*/  F2FP.F16.F32.PACK_AB R5, R11, R12 ;  /* 0x0000000c0b05723e */ /* 0x000fe200000000ff */
[----:B------:R-:W-:Y:S01]  /*4e90*/  FMUL R22, R44, R27 ;  /* 0x0000001b2c167220 */ /* 0x000fe20000400000 */
[----:B------:R-:W-:Y:S01]  /*4ea0*/  F2FP.F16.F32.PACK_AB R6, R15, R20 ;  /* 0x000000140f06723e */ /* 0x000fe200000000ff */
[----:B------:R-:W-:Y:S01]  /*4eb0*/  IMAD R27, R38, 0x4, R21 ;  /* 0x00000004261b7824 */ /* 0x000fe200078e0215 */
[----:B------:R-:W-:Y:S01]  /*4ec0*/  ISETP.GE.U32.AND P0, PT, R39, 0x7f800000, PT ;  /* 0x7f8000002700780c */ /* 0x000fe20003f06070 */
[----:B------:R-:W-:Y:S01]  /*4ed0*/  FMUL R43, R42, R43 ;  /* 0x0000002b2a2b7220 */ /* 0x000fe20000400000 */
[----:B------:R-:W-:Y:S01]  /*4ee0*/  F2FP.F16.F32.PACK_AB R10, R25, R10 ;  /* 0x0000000a190a723e */ /* 0x000fe200000000ff */
[----:B----4-:R0:W-:Y:S01]  /*4ef0*/  STS.128 [R40], R4 ;  /* 0x0000000428007388 */ /* 0x0101e20000000c00 */
[----:B------:R-:W-:Y:S01]  /*4f00*/  F2FP.F16.F32.PACK_AB R11, R24, R29 ;  /* 0x0000001d180b723e */ /* 0x000fe200000000ff */
[----:B------:R-:W-:Y:S01]  /*4f10*/  FMUL R43, R42, R43 ;  /* 0x0000002b2a2b7220 */ /* 0x000fe20000400000 */
[C---:B------:R-:W-:Y:S01]  /*4f20*/  FMUL R30, R44.reuse, R30 ;  /* 0x0000001e2c1e7220 */ /* 0x040fe20000400000 */
[----:B------:R-:W-:Y:S01]  /*4f30*/  FMUL R33, R44, R34 ;  /* 0x000000222c217220 */ /* 0x000fe20000400000 */
[----:B------:R-:W-:Y:S01]  /*4f40*/  F2FP.F16.F32.PACK_AB R12, R48, R45 ;  /* 0x0000002d300c723e */ /* 0x000fe200000000ff */
[----:B------:R2:W-:Y:S01]  /*4f50*/  STS.128 [R40+0x400], R8 ;  /* 0x0004000828007388 */ /* 0x0005e20000000c00 */
[----:B------:R-:W-:Y:S01]  /*4f60*/  FFMA.FTZ R42, R42, 1.4426950216293334961, R43 ;  /* 0x3fb8aa3b2a2a7823 */ /* 0x000fe2000001002b */
[C---:B------:R-:W-:Y:S01]  /*4f70*/  FMUL R23, R44.reuse, R23 ;  /* 0x000000172c177220 */ /* 0x040fe20000400000 */
[----:B------:R-:W-:Y:S01]  /*4f80*/  F2FP.F16.F32.PACK_AB R15, R33, R30 ;  /* 0x0000001e210f723e */ /* 0x000fe200000000ff */
[----:B------:R-:W-:Y:S01]  /*4f90*/  FMUL R51, R44, R26 ;  /* 0x0000001a2c337220 */ /* 0x000fe20000400000 */
[----:B------:R-:W-:Y:S01]  /*4fa0*/  @P0 MOV R2, 0x7f800000 ;  /* 0x7f80000000020802 */ /* 0x000fe20000000f00 */
[----:B------:R-:W-:Y:S01]  /*4fb0*/  FADD R41, R41, R42 ;  /* 0x0000002a29297221 */ /* 0x000fe20000000000 */
[----:B------:R-:W-:Y:S01]  /*4fc0*/  F2FP.F16.F32.PACK_AB R29, R16, R49 ;  /* 0x00000031101d723e */ /* 0x000fe200000000ff */
[----:B------:R-:W-:Y:S01]  /*4fd0*/  FMUL R18, R44, R18 ;  /* 0x000000122c127220 */ /* 0x000fe20000400000 */
[----:B------:R-:W-:Y:S01]  /*4fe0*/  F2FP.F16.F32.PACK_AB R14, R51, R14 ;  /* 0x0000000e330e723e */ /* 0x000fe200000000ff */
[----:B0-----:R-:W-:-:S02]  /*4ff0*/  IMAD R7, R38, 0x4, R27 ;  /* 0x0000000426077824 */ /* 0x001fc400078e021b */
[----:B------:R-:W-:Y:S01]  /*5000*/  @P0 FFMA.FTZ R41, R39, R2, +INF ;  /* 0x7f80000027290423 */ /* 0x000fe20000010002 */
[----:B------:R-:W-:Y:S01]  /*5010*/  IMAD R2, R3, UR5, RZ ;  /* 0x0000000503027c24 */ /* 0x000fe2000f8e02ff */
[----:B------:R-:W-:Y:S01]  /*5020*/  UIMAD.WIDE UR4, UR4, 0x2, URZ ;  /* 0x00000002040478a5 */ /* 0x000fe2000f8e02ff */
[----:B------:R-:W-:Y:S01]  /*5030*/  F2FP.F16.F32.PACK_AB R30, R22, R23 ;  /* 0x00000017161e723e */ /* 0x000fe200000000ff */
[----:B------:R-:W-:Y:S01]  /*5040*/  FMUL R31, R44, R31 ;  /* 0x0000001f2c1f7220 */ /* 0x000fe20000400000 */
[----:B--2---:R-:W-:Y:S01]  /*5050*/  IMAD R9, R38, 0x4, R7 ;  /* 0x0000000426097824 */ /* 0x004fe200078e0207 */
[C---:B------:R-:W-:Y:S01]  /*5060*/  SHF.L.U32 R5, R2.reuse, 0x1, RZ ;  /* 0x0000000102057819 */ /* 0x040fe200000006ff */
[----:B------:R-:W-:Y:S01]  /*5070*/  IMAD.HI R2, R2, 0x2, RZ ;  /* 0x0000000202027827 */ /* 0x000fe200078e02ff */
[----:B------:R-:W-:-:S03]  /*5080*/  FSEL R39, R41, -INF , P2 ;  /* 0xff80000029277808 */ /* 0x000fc60001000000 */
[----:B------:R-:W-:Y:S01]  /*5090*/  FMUL R44, R44, R35 ;  /* 0x000000232c2c7220 */ /* 0x000fe20000400000 */
[----:B-1----:R-:W-:Y:S01]  /*50a0*/  IADD3 R80, P0, P2, R5, UR6, R80 ;  /* 0x0000000605507c10 */ /* 0x002fe2000fa1e050 */
[----:B------:R-:W-:Y:S01]  /*50b0*/  IMAD R11, R38, 0x4, R9 ;  /* 0x00000004260b7824 */ /* 0x000fe200078e0209 */
[----:B------:R-:W-:Y:S01]  /*50c0*/  F2FP.F16.F32.PACK_AB R28, R47, R46 ;  /* 0x0000002e2f1c723e */ /* 0x000fe200000000ff */
[----:B------:R-:W-:Y:S01]  /*50d0*/  FFMA R39, R39, 0.69314718246459960938, R52 ;  /* 0x3f31721827277823 */ /* 0x000fe20000000034 */
[----:B------:R-:W-:Y:S01]  /*50e0*/  IADD3.X R2, PT, PT, R2, UR5, R81, P0, P2 ;  /* 0x0000000502027c10 */ /* 0x000fe200087e4451 */
[C---:B------:R-:W-:Y:S01]  /*50f0*/  IMAD R33, R38.reuse, 0x4, R11 ;  /* 0x0000000426217824 */ /* 0x040fe200078e020b */
[-C--:B------:R-:W-:Y:S01]  /*5100*/  LEA R22, P0, R17, R80.reuse, 0x1 ;  /* 0x0000005011167211 */ /* 0x080fe200078008ff */
[----:B------:R-:W0:Y:S01]  /*5110*/  LDCU UR4, c[0x0][0x3ec] ;  /* 0x00007d80ff0477ac */ /* 0x000e220008000800 */
[----:B------:R-:W-:Y:S01]  /*5120*/  LEA R24, P2, R19, R80, 0x1 ;  /* 0x0000005013187211 */ /* 0x000fe200078408ff */
[----:B------:R-:W-:Y:S01]  /*5130*/  IMAD R43, R38, 0x4, R33 ;  /* 0x00000004262b7824 */ /* 0x000fe200078e0221 */
[----:B------:R-:W-:-:S02]  /*5140*/  LEA.HI.X.SX32 R23, R17, R2, 0x1, P0 ;  /* 0x0000000211177211 */ /* 0x000fc400000f0eff */
[----:B------:R-:W-:Y:S01]  /*5150*/  LEA.HI.X.SX32 R25, R19, R2, 0x1, P2 ;  /* 0x0000000213197211 */ /* 0x000fe200010f0eff */
[----:B------:R-:W-:Y:S01]  /*5160*/  IMAD R45, R38, 0x4, R43 ;  /* 0x00000004262d7824 */ /* 0x000fe200078e022b */
[----:B------:R-:W-:Y:S02]  /*5170*/  F2FP.F16.F32.PACK_AB R31, R44, R31 ;  /* 0x0000001f2c1f723e */ /* 0x000fe400000000ff */
[----:B------:R-:W-:Y:S01]  /*5180*/  F2FP.F16.F32.PACK_AB R13, R18, R13 ;  /* 0x0000000d120d723e */ /* 0x000fe200000000ff */
[C---:B------:R-:W-:Y:S01]  /*5190*/  IMAD R5, R38.reuse, 0x4, R45 ;  /* 0x0000000426057824 */ /* 0x040fe200078e022d */
[-C--:B------:R-:W-:Y:S01]  /*51a0*/  LEA R20, P3, R21, R80.reuse, 0x1 ;  /* 0x0000005015147211 */ /* 0x080fe200078608ff */
[----:B------:R1:W-:Y:S01]  /*51b0*/  STS.128 [R40+0xc00], R28 ;  /* 0x000c001c28007388 */ /* 0x0003e20000000c00 */
[----:B------:R-:W-:Y:S01]  /*51c0*/  LEA R26, P2, R7, R80, 0x1 ;  /* 0x00000050071a7211 */ /* 0x000fe200078408ff */
[----:B------:R-:W-:Y:S01]  /*51d0*/  IMAD R49, R38, 0x4, R5 ;  /* 0x0000000426317824 */ /* 0x000fe200078e0205 */
[----:B------:R-:W-:Y:S01]  /*51e0*/  LEA.HI.X.SX32 R21, R21, R2, 0x1, P3 ;  /* 0x0000000215157211 */ /* 0x000fe200018f0eff */
[----:B------:R2:W-:Y:S01]  /*51f0*/  STS.128 [R40+0x800], R12 ;  /* 0x0008000c28007388 */ /* 0x0005e20000000c00 */
[----:B------:R-:W-:Y:S01]  /*5200*/  LEA R16, R0, UR71, 0x4 ;  /* 0x0000004700107c11 */ /* 0x000fe2000f8e20ff */
[C---:B------:R-:W-:Y:S01]  /*5210*/  IMAD R51, R38.reuse, 0x4, R49 ;  /* 0x0000000426337824 */ /* 0x040fe200078e0231 */
[----:B0-----:R-:W-:Y:S01]  /*5220*/  UIMAD UR4, UR72, UR4, URZ ;  /* 0x00000004480472a4 */ /* 0x001fe2000f8e02ff */
[----:B------:R-:W-:Y:S03]  /*5230*/  BAR.SYNC.DEFER_BLOCKING 0x0 ;  /* 0x0000000000007b1d */ /* 0x000fe60000010000 */
[----:B------:R-:W-:Y:S01]  /*5240*/  LEA R17, R38, R51, 0x2 ;  /* 0x0000003326117211 */ /* 0x000fe200078e10ff */
[----:B------:R-:W-:-:S02]  /*5250*/  USHF.L.U32 UR6, UR4, 0x2, URZ ;  /* 0x0000000204067899 */ /* 0x000fc400080006ff */
[----:B------:R-:W-:Y:S02]  /*5260*/  UIMAD.WIDE UR4, UR4, 0x4, URZ ;  /* 0x00000004040478a5 */ /* 0x000fe4000f8e02ff */
[C---:B------:R-:W-:Y:S01]  /*5270*/  IMAD R19, R38.reuse, 0x4, R17 ;  /* 0x0000000426137824 */ /* 0x040fe200078e0211 */
[-C--:B-1----:R-:W-:Y:S02]  /*5280*/  LEA R28, P0, R27, R80.reuse, 0x1 ;  /* 0x000000501b1c7211 */ /* 0x082fe400078008ff */
[----:B------:R-:W-:Y:S01]  /*5290*/  LEA R30, P3, R9, R80, 0x1 ;  /* 0x00000050091e7211 */ /* 0x000fe200078608ff */
[C---:B------:R-:W-:Y:S01]  /*52a0*/  IMAD R57, R38.reuse, 0x4, R19 ;  /* 0x0000000426397824 */ /* 0x040fe200078e0213 */
[----:B------:R-:W-:Y:S02]  /*52b0*/  LEA.HI.X.SX32 R29, R27, R2, 0x1, P0 ;  /* 0x000000021b1d7211 */ /* 0x000fe400000f0eff */
[----:B--2---:R-:W-:Y:S01]  /*52c0*/  LEA R40, P0, R11, R80, 0x1 ;  /* 0x000000500b287211 */ /* 0x004fe200078008ff */
[----:B------:R-:W-:Y:S01]  /*52d0*/  IMAD R59, R38, 0x4, R57 ;  /* 0x00000004263b7824 */ /* 0x000fe200078e0239 */
[----:B------:R-:W-:-:S02]  /*52e0*/  LEA.HI.X.SX32 R27, R7, R2, 0x1, P2 ;  /* 0x00000002071b7211 */ /* 0x000fc400010f0eff */
[----:B------:R-:W-:Y:S01]  /*52f0*/  LEA.HI.X.SX32 R31, R9, R2, 0x1, P3 ;  /* 0x00000002091f7211 */ /* 0x000fe200018f0eff */
[C---:B------:R-:W-:Y:S01]  /*5300*/  IMAD R61, R38.reuse, 0x4, R59 ;  /* 0x00000004263d7824 */ /* 0x040fe200078e023b */
[-C--:B------:R-:W-:Y:S02]  /*5310*/  LEA R34, P2, R33, R80.reuse, 0x1 ;  /* 0x0000005021227211 */ /* 0x080fe400078408ff */
[----:B------:R-:W-:Y:S01]  /*5320*/  LEA R32, P3, R43, R80, 0x1 ;  /* 0x000000502b207211 */ /* 0x000fe200078608ff */
[----:B------:R-:W0:Y:S01]  /*5330*/  LDS.128 R12, [R16] ;  /* 0x00000000100c7984 */ /* 0x000e220000000c00 */
[C---:B------:R-:W-:Y:S02]  /*5340*/  LEA R63, R38.reuse, R61, 0x2 ;  /* 0x0000003d263f7211 */ /* 0x040fe400078e10ff */
[----:B------:R-:W-:Y:S02]  /*5350*/  LEA.HI.X.SX32 R41, R11, R2, 0x1, P0 ;  /* 0x000000020b297211 */ /* 0x000fe400000f0eff */
[----:B------:R-:W-:Y:S01]  /*5360*/  LEA R42, P0, R45, R80, 0x1 ;  /* 0x000000502d2a7211 */ /* 0x000fe200078008ff */
[C---:B------:R-:W-:Y:S01]  /*5370*/  IMAD R65, R38.reuse, 0x4, R63 ;  /* 0x0000000426417824 */ /* 0x040fe200078e023f */
[-C--:B------:R-:W-:Y:S01]  /*5380*/  LEA.HI.X.SX32 R35, R33, R2.reuse, 0x1, P2 ;  /* 0x0000000221237211 */ /* 0x080fe200010f0eff */
[----:B------:R-:W1:Y:S01]  /*5390*/  LDS.128 R8, [R16+0x1000] ;  /* 0x0010000010087984 */ /* 0x000e620000000c00 */
[----:B------:R-:W-:Y:S01]  /*53a0*/  LEA.HI.X.SX32 R33, R43, R2, 0x1, P3 ;  /* 0x000000022b217211 */ /* 0x000fe200018f0eff */
[----:B------:R-:W-:Y:S01]  /*53b0*/  IMAD R67, R38, 0x4, R65 ;  /* 0x0000000426437824 */ /* 0x000fe200078e0241 */
[----:B------:R-:W-:-:S02]  /*53c0*/  LEA R44, P3, R49, R80, 0x1 ;  /* 0x00000050312c7211 */ /* 0x000fc400078608ff */
[----:B------:R-:W-:Y:S01]  /*53d0*/  LEA.HI.X.SX32 R43, R45, R2, 0x1, P0 ;  /* 0x000000022d2b7211 */ /* 0x000fe200000f0eff */
[C---:B------:R-:W-:Y:S01]  /*53e0*/  IMAD R69, R38.reuse, 0x4, R67 ;  /* 0x0000000426457824 */ /* 0x040fe200078e0243 */
[----:B------:R-:W-:Y:S02]  /*53f0*/  LEA R48, P0, R51, R80, 0x1 ;  /* 0x0000005033307211 */ /* 0x000fe400078008ff */
[-C--:B------:R-:W-:Y:S01]  /*5400*/  LEA.HI.X.SX32 R45, R49, R2.reuse, 0x1, P3 ;  /* 0x00000002312d7211 */ /* 0x080fe200018f0eff */
[----:B------:R-:W-:Y:S01]  /*5410*/  IMAD R71, R38, 0x4, R69 ;  /* 0x0000000426477824 */ /* 0x000fe200078e0245 */
[----:B------:R-:W-:Y:S02]  /*5420*/  LEA.HI.X.SX32 R49, R51, R2, 0x1, P0 ;  /* 0x0000000233317211 */ /* 0x000fe400000f0eff */
[-C--:B------:R-:W-:Y:S02]  /*5430*/  LEA R46, P2, R5, R80.reuse, 0x1 ;  /* 0x00000050052e7211 */ /* 0x080fe400078408ff */
[----:B------:R-:W-:-:S02]  /*5440*/  LEA R54, P0, R17, R80, 0x1 ;  /* 0x0000005011367211 */ /* 0x000fc400078008ff */
[-C--:B------:R-:W-:Y:S02]  /*5450*/  LEA.HI.X.SX32 R47, R5, R2.reuse, 0x1, P2 ;  /* 0x00000002052f7211 */ /* 0x080fe400010f0eff */
[----:B------:R-:W-:Y:S01]  /*5460*/  LEA.HI.X.SX32 R55, R17, R2, 0x1, P0 ;  /* 0x0000000211377211 */ /* 0x000fe200000f0eff */
[----:B------:R-:W2:Y:S01]  /*5470*/  LDS.128 R4, [R16+0x2000] ;  /* 0x0020000010047984 */ /* 0x000ea20000000c00 */
[C---:B------:R-:W-:Y:S02]  /*5480*/  LEA R52, P2, R19.reuse, R80, 0x1 ;  /* 0x0000005013347211 */ /* 0x040fe400078408ff */
[C---:B------:R-:W-:Y:S02]  /*5490*/  LEA R17, R38.reuse, R71, 0x2 ;  /* 0x0000004726117211 */ /* 0x040fe400078e10ff */
[----:B------:R-:W-:Y:S02]  /*54a0*/  LEA.HI.X.SX32 R53, R19, R2, 0x1, P2 ;  /* 0x0000000213357211 */ /* 0x000fe400010f0eff */
[-C--:B------:R-:W-:Y:S01]  /*54b0*/  LEA R50, P3, R57, R80.reuse, 0x1 ;  /* 0x0000005039327211 */ /* 0x080fe200078608ff */
[----:B------:R-:W-:Y:S01]  /*54c0*/  IMAD R19, R38, 0x4, R17 ;  /* 0x0000000426137824 */ /* 0x000fe200078e0211 */
[----:B------:R-:W-:-:S02]  /*54d0*/  LEA R56, P0, R59, R80, 0x1 ;  /* 0x000000503b387211 */ /* 0x000fc400078008ff */
[----:B------:R-:W-:Y:S01]  /*54e0*/  LEA R58, P2, R61, R80, 0x1 ;  /* 0x000000503d3a7211 */ /* 0x000fe200078408ff */
[C---:B------:R-:W-:Y:S01]  /*54f0*/  IMAD R75, R38.reuse, 0x4, R19 ;  /* 0x00000004264b7824 */ /* 0x040fe200078e0213 */
[----:B------:R-:W-:Y:S01]  /*5500*/  LEA.HI.X.SX32 R51, R57, R2, 0x1, P3 ;  /* 0x0000000239337211 */ /* 0x000fe200018f0eff */
[----:B0-----:R0:W-:Y:S01]  /*5510*/  STG.E.U16 desc[UR32][R22.64], R12 ;  /* 0x0000000c16007986 */ /* 0x0011e2000c101520 */
[----:B------:R-:W-:Y:S01]  /*5520*/  LEA R60, P3, R63, R80, 0x1 ;  /* 0x000000503f3c7211 */ /* 0x000fe200078608ff */
[C---:B------:R-:W-:Y:S01]  /*5530*/  IMAD R77, R38.reuse, 0x4, R75 ;  /* 0x00000004264d7824 */ /* 0x040fe200078e024b */
[-C--:B------:R-:W-:Y:S02]  /*5540*/  LEA.HI.X.SX32 R57, R59, R2.reuse, 0x1, P0 ;  /* 0x000000023b397211 */ /* 0x080fe400000f0eff */
[----:B------:R-:W-:Y:S01]  /*5550*/  LEA.HI.X.SX32 R59, R61, R2, 0x1, P2 ;  /* 0x000000023d3b7211 */ /* 0x000fe200010f0eff */
[----:B------:R-:W-:Y:S01]  /*5560*/  IMAD R81, R38, 0x4, R77 ;  /* 0x0000000426517824 */ /* 0x000fe200078e024d */
[----:B------:R-:W-:-:S02]  /*5570*/  LEA R62, P0, R65, R80, 0x1 ;  /* 0x00000050413e7211 */ /* 0x000fc400078008ff */
[----:B------:R-:W-:Y:S02]  /*5580*/  LEA R64, P2, R67, R80, 0x1 ;  /* 0x0000005043407211 */ /* 0x000fe400078408ff */
[-C--:B------:R-:W-:Y:S02]  /*5590*/  LEA.HI.X.SX32 R61, R63, R2.reuse, 0x1, P3 ;  /* 0x000000023f3d7211 */ /* 0x080fe400018f0eff */
[----:B------:R-:W-:Y:S02]  /*55a0*/  LEA.HI.X.SX32 R63, R65, R2, 0x1, P0 ;  /* 0x00000002413f7211 */ /* 0x000fe400000f0eff */
[----:B------:R-:W-:Y:S02]  /*55b0*/  LEA R66, P3, R69, R80, 0x1 ;  /* 0x0000005045427211 */ /* 0x000fe400078608ff */
[----:B------:R-:W-:Y:S02]  /*55c0*/  LEA.HI.X.SX32 R65, R67, R2, 0x1, P2 ;  /* 0x0000000243417211 */ /* 0x000fe400010f0eff */
[----:B------:R-:W-:-:S02]  /*55d0*/  LEA R68, P2, R17, R80, 0x1 ;  /* 0x0000005011447211 */ /* 0x000fc400078408ff */
[C---:B------:R-:W-:Y:S02]  /*55e0*/  LEA R83, R38.reuse, R81, 0x2 ;  /* 0x0000005126537211 */ /* 0x040fe400078e10ff */
[----:B------:R-:W-:Y:S02]  /*55f0*/  LEA.HI.X.SX32 R67, R69, R2, 0x1, P3 ;  /* 0x0000000245437211 */ /* 0x000fe400018f0eff */
[-C--:B------:R-:W-:Y:S02]  /*5600*/  LEA R72, P0, R71, R80.reuse, 0x1 ;  /* 0x0000005047487211 */ /* 0x080fe400078008ff */
[----:B------:R-:W-:Y:S02]  /*5610*/  LEA R70, P3, R19, R80, 0x1 ;  /* 0x0000005013467211 */ /* 0x000fe400078608ff */
[-C--:B------:R-:W-:Y:S01]  /*5620*/  LEA.HI.X.SX32 R69, R17, R2.reuse, 0x1, P2 ;  /* 0x0000000211457211 */ /* 0x080fe200010f0eff */
[----:B------:R-:W-:Y:S01]  /*5630*/  IMAD R17, R38, 0x4, R83 ;  /* 0x0000000426117824 */ /* 0x000fe200078e0253 */
[----:B------:R-:W-:-:S02]  /*5640*/  LEA.HI.X.SX32 R73, R71, R2, 0x1, P0 ;  /* 0x0000000247497211 */ /* 0x000fc400000f0eff */
[----:B------:R-:W-:Y:S01]  /*5650*/  LEA.HI.X.SX32 R71, R19, R2, 0x1, P3 ;  /* 0x0000000213477211 */ /* 0x000fe200018f0eff */
[C---:B------:R-:W-:Y:S01]  /*5660*/  IMAD R19, R38.reuse, 0x4, R17 ;  /* 0x0000000426137824 */ /* 0x040fe200078e0211 */
[-C--:B------:R-:W-:Y:S02]  /*5670*/  LEA R78, P0, R75, R80.reuse, 0x1 ;  /* 0x000000504b4e7211 */ /* 0x080fe400078008ff */
[-C--:B------:R-:W-:Y:S01]  /*5680*/  LEA R76, P2, R77, R80.reuse, 0x1 ;  /* 0x000000504d4c7211 */ /* 0x080fe200078408ff */
[----:B------:R-:W-:Y:S01]  /*5690*/  IMAD R38, R38, 0x4, R19 ;  /* 0x0000000426267824 */ /* 0x000fe200078e0213 */
[----:B------:R-:W-:Y:S02]  /*56a0*/  LEA R74, P3, R81, R80, 0x1 ;  /* 0x00000050514a7211 */ /* 0x000fe400078608ff */
[-C--:B------:R-:W-:Y:S02]  /*56b0*/  LEA.HI.X.SX32 R79, R75, R2.reuse, 0x1, P0 ;  /* 0x000000024b4f7211 */ /* 0x080fe400000f0eff */
[----:B------:R-:W-:-:S02]  /*56c0*/  LEA.HI.X.SX32 R77, R77, R2, 0x1, P2 ;  /* 0x000000024d4d7211 */ /* 0x000fc400010f0eff */
[----:B------:R-:W-:Y:S02]  /*56d0*/  LEA.HI.X.SX32 R75, R81, R2, 0x1, P3 ;  /* 0x00000002514b7211 */ /* 0x000fe400018f0eff */
[-C--:B------:R-:W-:Y:S02]  /*56e0*/  LEA R86, P0, R83, R80.reuse, 0x1 ;  /* 0x0000005053567211 */ /* 0x080fe400078008ff */
[-C--:B------:R-:W-:Y:S02]  /*56f0*/  LEA R84, P2, R17, R80.reuse, 0x1 ;  /* 0x0000005011547211 */ /* 0x080fe400078408ff */
[----:B------:R-:W-:Y:S02]  /*5700*/  LEA R82, P3, R19, R80, 0x1 ;  /* 0x0000005013527211 */ /* 0x000fe400078608ff */
[-C--:B------:R-:W-:Y:S02]  /*5710*/  LEA.HI.X.SX32 R87, R83, R2.reuse, 0x1, P0 ;  /* 0x0000000253577211 */ /* 0x080fe400000f0eff */
[----:B------:R-:W-:-:S02]  /*5720*/  LEA.HI.X.SX32 R85, R17, R2, 0x1, P2 ;  /* 0x0000000211557211 */ /* 0x000fc400010f0eff */
[----:B------:R-:W-:Y:S02]  /*5730*/  LEA.HI.X.SX32 R83, R19, R2, 0x1, P3 ;  /* 0x0000000213537211 */ /* 0x000fe400018f0eff */
[----:B------:R-:W3:Y:S01]  /*5740*/  LDS.128 R16, [R16+0x3000] ;  /* 0x0030000010107984 */ /* 0x000ee20000000c00 */
[----:B------:R-:W-:Y:S02]  /*5750*/  PRMT R88, R12, 0x7632, R88 ;  /* 0x000076320c587816 */ /* 0x000fe40000000058 */
[C---:B------:R-:W-:Y:S02]  /*5760*/  LEA R80, P4, R38.reuse, R80, 0x1 ;  /* 0x0000005026507211 */ /* 0x040fe400078808ff */
[----:B0-----:R-:W-:Y:S01]  /*5770*/  PRMT R23, R15, 0x7632, R23 ;  /* 0x000076320f177816 */ /* 0x001fe20000000017 */
[----:B------:R0:W-:Y:S01]  /*5780*/  STG.E.U16 desc[UR32][R24.64], R88 ;  /* 0x0000005818007986 */ /* 0x0001e2000c101520 */
[----:B------:R-:W-:Y:S02]  /*5790*/  LEA.HI.X.SX32 R81, R38, R2, 0x1, P4 ;  /* 0x0000000226517211 */ /* 0x000fe400020f0eff */
[----:B------:R-:W-:Y:S01]  /*57a0*/  PRMT R2, R13, 0x7632, R2 ;  /* 0x000076320d027816 */ /* 0x000fe20000000002 */
[----:B------:R4:W-:Y:S01]  /*57b0*/  STG.E.U16 desc[UR32][R20.64], R13 ;  /* 0x0000000d14007986 */ /* 0x0009e2000c101520 */
[----:B-1----:R-:W-:-:S02]  /*57c0*/  PRMT R12, R8, 0x7632, R12 ;  /* 0x00007632080c7816 */ /* 0x002fc4000000000c */
[----:B------:R-:W-:Y:S01]  /*57d0*/  PRMT R22, R9, 0x7632, R22 ;  /* 0x0000763209167816 */ /* 0x000fe20000000016 */
[----:B------:R2:W-:Y:S01]  /*57e0*/  STG.E.U16 desc[UR32][R28.64], R2 ;  /* 0x000000021c007986 */ /* 0x0005e2000c101520 */
[----:B------:R-:W-:Y:S01]  /*57f0*/  ISETP.GE.U32.AND P0, PT, R0, 0x40, PT ;  /* 0x000000400000780c */ /* 0x000fe20003f06070 */
[----:B------:R-:W-:Y:S02]  /*5800*/  IMAD.HI R0, R3, 0x4, RZ ;  /* 0x0000000403007827 */ /* 0x000fe400078e02ff */
[----:B------:R1:W-:Y:S01]  /*5810*/  STG.E.U16 desc[UR32][R26.64], R14 ;  /* 0x0000000e1a007986 */ /* 0x0003e2000c101520 */
[----:B0-----:R-:W-:Y:S02]  /*5820*/  PRMT R25, R11, 0x7632, R25 ;  /* 0x000076320b197816 */ /* 0x001fe40000000019 */
[----:B----4-:R-:W-:Y:S02]  /*5830*/  PRMT R21, R14, 0x7632, R21 ;  /* 0x000076320e157816 */ /* 0x010fe40000000015 */
[----:B--2---:R-:W-:-:S03]  /*5840*/  PRMT R29, R4, 0x7632, R29 ;  /* 0x00007632041d7816 */ /* 0x004fc6000000001d */
[----:B------:R0:W-:Y:S01]  /*5850*/  STG.E.U16 desc[UR32][R30.64], R21 ;  /* 0x000000151e007986 */ /* 0x0001e2000c101520 */
[----:B-1----:R-:W-:-:S03]  /*5860*/  PRMT R27, R10, 0x7632, R27 ;  /* 0x000076320a1b7816 */ /* 0x002fc6000000001b */
[----:B------:R1:W-:Y:S04]  /*5870*/  STG.E.U16 desc[UR32][R40.64], R15 ;  /* 0x0000000f28007986 */ /* 0x0003e8000c101520 */
[----:B------:R2:W-:Y:S04]  /*5880*/  STG.E.U16 desc[UR32][R34.64], R23 ;  /* 0x0000001722007986 */ /* 0x0005e8000c101520 */
[----:B------:R4:W-:Y:S01]  /*5890*/  STG.E.U16 desc[UR32][R32.64], R8 ;  /* 0x0000000820007986 */ /* 0x0009e2000c101520 */
[----:B0-----:R-:W-:Y:S02]  /*58a0*/  PRMT R31, R5, 0x7632, R31 ;  /* 0x00007632051f7816 */ /* 0x001fe4000000001f */
[----:B---3--:R-:W-:Y:S01]  /*58b0*/  PRMT R2, R16, 0x7632, R2 ;  /* 0x0000763210027816 */ /* 0x008fe20000000002 */
[----:B------:R0:W-:Y:S01]  /*58c0*/  STG.E.U16 desc[UR32][R42.64], R12 ;  /* 0x0000000c2a007986 */ /* 0x0001e2000c101520 */
[----:B-1----:R-:W-:-:S03]  /*58d0*/  PRMT R40, R19, 0x7632, R40 ;  /* 0x0000763213287816 */ /* 0x002fc60000000028 */
[----:B------:R-:W-:Y:S01]  /*58e0*/  STG.E.U16 desc[UR32][R46.64], R9 ;  /* 0x000000092e007986 */ /* 0x000fe2000c101520 */
[----:B--2---:R-:W-:-:S03]  /*58f0*/  PRMT R34, R7, 0x7632, R34 ;  /* 0x0000763207227816 */ /* 0x004fc60000000022 */
[----:B------:R-:W-:Y:S01]  /*5900*/  STG.E.U16 desc[UR32][R44.64], R22 ;  /* 0x000000162c007986 */ /* 0x000fe2000c101520 */
[----:B----4-:R-:W-:-:S03]  /*5910*/  PRMT R33, R6, 0x7632, R33 ;  /* 0x0000763206217816 */ /* 0x010fc60000000021 */
[----:B------:R-:W-:Y:S01]  /*5920*/  STG.E.U16 desc[UR32][R48.64], R10 ;  /* 0x0000000a30007986 */ /* 0x000fe2000c101520 */
[----:B0-----:R-:W-:-:S03]  /*5930*/  PRMT R42, R18, 0x7632, R42 ;  /* 0x00007632122a7816 */ /* 0x001fc6000000002a */
[----:B------:R-:W-:Y:S04]  /*5940*/  STG.E.U16 desc[UR32][R54.64], R27 ;  /* 0x0000001b36007986 */ /* 0x000fe8000c101520 */
[----:B------:R-:W-:Y:S04]  /*5950*/  STG.E.U16 desc[UR32][R52.64], R11 ;  /* 0x0000000b34007986 */ /* 0x000fe8000c101520 */
[----:B------:R-:W-:Y:S04]  /*5960*/  STG.E.U16 desc[UR32][R50.64], R25 ;  /* 0x0000001932007986 */ /* 0x000fe8000c101520 */
[----:B------:R0:W-:Y:S04]  /*5970*/  STG.E.U16 desc[UR32][R56.64], R4 ;  /* 0x0000000438007986 */ /* 0x0001e8000c101520 */
[----:B------:R-:W-:Y:S04]  /*5980*/  STG.E.U16 desc[UR32][R58.64], R29 ;  /* 0x0000001d3a007986 */ /* 0x000fe8000c101520 */
[----:B------:R1:W-:Y:S04]  /*5990*/  STG.E.U16 desc[UR32][R60.64], R5 ;  /* 0x000000053c007986 */ /* 0x0003e8000c101520 */
[----:B------:R-:W-:Y:S01]  /*59a0*/  STG.E.U16 desc[UR32][R62.64], R31 ;  /* 0x0000001f3e007986 */ /* 0x000fe2000c101520 */
[----:B0-----:R-:W-:-:S03]  /*59b0*/  PRMT R4, R17, 0x7632, R4 ;  /* 0x0000763211047816 */ /* 0x001fc60000000004 */
[----:B------:R-:W-:Y:S04]  /*59c0*/  STG.E.U16 desc[UR32][R64.64], R6 ;  /* 0x0000000640007986 */ /* 0x000fe8000c101520 */
[----:B------:R-:W-:Y:S01]  /*59d0*/  STG.E.U16 desc[UR32][R66.64], R33 ;  /* 0x0000002142007986 */ /* 0x000fe2000c101520 */
[----:B-1----:R-:W-:-:S03]  /*59e0*/  IMAD.SHL.U32 R5, R3, 0x4, RZ ;  /* 0x0000000403057824 */ /* 0x002fc600078e00ff */
[----:B------:R0:W-:Y:S04]  /*59f0*/  STG.E.U16 desc[UR32][R72.64], R7 ;  /* 0x0000000748007986 */ /* 0x0001e8000c101520 */
[----:B------:R-:W-:Y:S04]  /*5a00*/  STG.E.U16 desc[UR32][R68.64], R34 ;  /* 0x0000002244007986 */ /* 0x000fe8000c101520 */
[----:B------:R-:W-:Y:S04]  /*5a10*/  STG.E.U16 desc[UR32][R70.64], R16 ;  /* 0x0000001046007986 */ /* 0x000fe8000c101520 */
[----:B------:R1:W-:Y:S01]  /*5a20*/  STG.E.U16 desc[UR32][R78.64], R2 ;  /* 0x000000024e007986 */ /* 0x0003e2000c101520 */
[----:B0-----:R-:W1:Y:S03]  /*5a30*/  LDC.64 R6, c[0x0][0x3a0] ;  /* 0x0000e800ff067b82 */ /* 0x001e660000000a00 */
[----:B------:R-:W-:Y:S04]  /*5a40*/  STG.E.U16 desc[UR32][R76.64], R17 ;  /* 0x000000114c007986 */ /* 0x000fe8000c101520 */
[----:B------:R-:W-:Y:S04]  /*5a50*/  STG.E.U16 desc[UR32][R74.64], R4 ;  /* 0x000000044a007986 */ /* 0x000fe8000c101520 */
[----:B------:R-:W-:Y:S04]  /*5a60*/  STG.E.U16 desc[UR32][R86.64], R18 ;  /* 0x0000001256007986 */ /* 0x000fe8000c101520 */
[----:B------:R-:W-:Y:S04]  /*5a70*/  STG.E.U16 desc[UR32][R84.64], R42 ;  /* 0x0000002a54007986 */ /* 0x000fe8000c101520 */
[----:B------:R-:W-:Y:S04]  /*5a80*/  STG.E.U16 desc[UR32][R82.64], R19 ;  /* 0x0000001352007986 */ /* 0x000fe8000c101520 */
[----:B------:R-:W-:Y:S01]  /*5a90*/  STG.E.U16 desc[UR32][R80.64], R40 ;  /* 0x0000002850007986 */ /* 0x000fe2000c101520 */
[----:B------:R-:W-:Y:S01]  /*5aa0*/  BAR.SYNC.DEFER_BLOCKING 0x0 ;  /* 0x0000000000007b1d */ /* 0x000fe20000010000 */
[----:B-1----:R-:W-:-:S04]  /*5ab0*/  IADD3 R2, P2, P3, R5, UR6, R6 ;  /* 0x0000000605027c10 */ /* 0x002fc8000fb5e006 */
[----:B------:R-:W-:Y:S01]  /*5ac0*/  IADD3.X R3, PT, PT, R0, UR5, R7, P2, P3 ;  /* 0x0000000500037c10 */ /* 0x000fe200097e6407 */
[----:B------:R-:W-:Y:S02]  /*5ad0*/  STSM.16.M88 [R36], R39 ;  /* 0x0000002724007844 */ /* 0x000fe40000000000 */
[----:B------:R-:W-:Y:S06]  /*5ae0*/  BAR.SYNC.DEFER_BLOCKING 0x0 ;  /* 0x0000000000007b1d */ /* 0x000fec0000010000 */
[----:B------:R-:W0:Y:S04]  /*5af0*/  LDSM.16.M88 R37, [R37+UR71] ;  /* 0x000000472525783b */ /* 0x000e280008000000 */
[----:B0-----:R0:W-:Y:S01]  /*5b00*/  @!P0 STG.E desc[UR32][R2.64], R37 ;  /* 0x0000002502008986 */ /* 0x0011e2000c101920 */
[----:B------:R-:W-:Y:S06]  /*5b10*/  BAR.SYNC.DEFER_BLOCKING 0x0 ;  /* 0x0000000000007b1d */ /* 0x000fec0000010000 */
[----:B------:R-:W-:Y:S05]  /*5b20*/  @P1 BRA `(.L_x_20) ;  /* 0x0000000000a01947 */ /* 0x000fea0003800000 */
[----:B------:R-:W1:Y:S01]  /*5b30*/  S2UR UR5, SR_CgaCtaId ;  /* 0x00000000000579c3 */ /* 0x000e620000008800 */
[----:B------:R-:W-:Y:S01]  /*5b40*/  NOP ;  /* 0x0000000000007918 */ /* 0x000fe20000000000 */
[----:B------:R-:W-:Y:S01]  /*5b50*/  UMOV UR4, 0x50 ;  /* 0x0000005000047882 */ /* 0x000fe20000000000 */
[----:B------:R-:W-:Y:S02]  /*5b60*/  IMAD.U32 R0, RZ, RZ, UR70 ;  /* 0x00000046ff007e24 */ /* 0x000fe4000f8e00ff */
[----:B------:R-:W-:Y:S02]  /*5b70*/  HFMA2 R7, -RZ, RZ, 0, 5.9604644775390625e-08 ;  /* 0x00000001ff077431 */ /* 0x000fe400000001ff */
[----:B0-----:R-:W-:Y:S01]  /*5b80*/  IMAD.MOV.U32 R3, RZ, RZ, 0xff ;  /* 0x000000ffff037424 */ /* 0x001fe200078e00ff */
[----:B------:R-:W-:-:S04]  /*5b90*/  LOP3.LUT R0, R0, 0xffff, RZ, 0xc0, !PT ;  /* 0x0000ffff00007812 */ /* 0x000fc800078ec0ff */
[----:B------:R-:W-:-:S05]  /*5ba0*/  SHF.R.U32.HI R0, RZ, 0x5, R0 ;  /* 0x00000005ff007819 */ /* 0x000fca0000011600 */
[----:B------:R-:W-:Y:S01]  /*5bb0*/  VIADD R2, R0, 0x10 ;  /* 0x0000001000027836 */ /* 0x000fe20000000000 */
[----:B------:R-:W-:Y:S01]  /*5bc0*/  SHF.L.U32 R0, R3, R0, RZ ;  /* 0x0000000003007219 */ /* 0x000fe200000006ff */
[----:B-1----:R-:W-:-:S03]  /*5bd0*/  ULEA UR6, UR5, UR4, 0x18 ;  /* 0x0000000405067291 */ /* 0x002fc6000f8ec0ff */
[----:B------:R-:W-:-:S04]  /*5be0*/  SHF.L.U32 R3, R7, R2, RZ ;  /* 0x0000000207037219 */ /* 0x000fc800000006ff */
[----:B------:R-:W-:Y:S02]  /*5bf0*/  LOP3.LUT R0, R3, R0, RZ, 0xfc, !PT ;  /* 0x0000000003007212 */ /* 0x000fe400078efcff */
[----:B------:R-:W0:Y:S02]  /*5c00*/  LDS R5, [UR6] ;  /* 0x00000006ff057984 */ /* 0x000e240008000800 */
[C---:B------:R-:W-:Y:S02]  /*5c10*/  LOP3.LUT R2, R0.reuse, 0xffff, RZ, 0xc0, !PT ;  /* 0x0000ffff00027812 */ /* 0x040fe400078ec0ff */
[----:B0-----:R-:W-:-:S04]  /*5c20*/  LOP3.LUT R3, R0, 0xffff, R5, 0x80, !PT ;  /* 0x0000ffff00037812 */ /* 0x001fc800078e8005 */
[----:B------:R-:W-:-:S13]  /*5c30*/  ISETP.NE.AND P0, PT, R3, R2, PT ;  /* 0x000000020300720c */ /* 0x000fda0003f05270 */
[----:B------:R-:W-:Y:S05]  /*5c40*/  @P0 BRA `(.L_x_21) ;  /* 0x0000000000500947 */ /* 0x000fea0003800000 */
[----:B------:R-:W-:Y:S02]  /*5c50*/  SHF.R.U32.HI R5, RZ, 0x10, R5 ;  /* 0x00000010ff057819 */ /* 0x000fe40000011605 */
[----:B------:R-:W-:-:S04]  /*5c60*/  SHF.R.U32.HI R2, RZ, 0x10, R0 ;  /* 0x00000010ff027819 */ /* 0x000fc80000011600 */
[----:B------:R-:W-:-:S04]  /*5c70*/  LOP3.LUT R5, R5, R2, RZ, 0xc0, !PT ;  /* 0x0000000205057212 */ /* 0x000fc800078ec0ff */
[----:B------:R-:W-:-:S13]  /*5c80*/  ISETP.NE.AND P0, PT, R5, R2, PT ;  /* 0x000000020500720c */ /* 0x000fda0003f05270 */
[----:B------:R-:W-:Y:S05]  /*5c90*/  @P0 BRA `(.L_x_22) ;  /* 0x0000000000300947 */ /* 0x000fea0003800000 */
[----:B------:R-:W-:Y:S01]  /*5ca0*/  R2UR UR4, R0 ;  /* 0x00000000000472ca */ /* 0x000fe200000e0000 */
[----:B------:R-:W-:Y:S01]  /*5cb0*/  VOTEU.ANY UR5, UPT, PT ;  /* 0x0000000000057886 */ /* 0x000fe200038e0100 */
[----:B------:R-:W0:Y:S01]  /*5cc0*/  S2R R0, SR_LANEID ;  /* 0x0000000000007919 */ /* 0x000e220000000000 */
[----:B------:R-:W-:-:S10]  /*5cd0*/  UFLO.U32 UR5, UR5 ;  /* 0x00000005000572bd */ /* 0x000fd400080e0000 */
[----:B------:R-:W-:-:S06]  /*5ce0*/  ULOP3.LUT UR4, URZ, UR4, URZ, 0x33, !UPT ;  /* 0x00000004ff047292 */ /* 0x000fcc000f8e33ff */
[----:B------:R-:W-:-:S04]  /*5cf0*/  IMAD.U32 R2, RZ, RZ, UR4 ;  /* 0x00000004ff027e24 */ /* 0x000fc8000f8e00ff */
[----:B------:R-:W1:Y:S02]  /*5d00*/  REDUX UR7, R2 ;  /* 0x00000000020773c4 */ /* 0x000e640000000000 */
[----:B------:R2:W-:Y:S01]  /*5d10*/  UTCATOMSWS.AND URZ, UR4 ;  /* 0x0000000400ff79e3 */ /* 0x0005e20008000000 */
[----:B0-----:R-:W-:Y:S01]  /*5d20*/  ISETP.EQ.U32.AND P0, PT, R0, UR5, PT ;  /* 0x0000000500007c0c */ /* 0x001fe2000bf02070 */
[----:B-1----:R-:W-:-:S12]  /*5d30*/  IMAD.U32 R0, RZ, RZ, UR7 ;  /* 0x00000007ff007e24 */ /* 0x002fd8000f8e00ff */
[----:B------:R2:W-:Y:S01]  /*5d40*/  @P0 ATOMS.AND RZ, [UR6], R0 ;  /* 0x00000000ffff098c */ /* 0x0005e2000a800006 */
[----:B------:R-:W-:Y:S05]  /*5d50*/  BRA `(.L_x_20) ;  /* 0x0000000000147947 */ /* 0x000fea0003800000 */
.L_x_22:
[----:B------:R-:W-:-:S07]  /*5d60*/  MOV R2, 0x5d80 ;  /* 0x00005d8000027802 */ /* 0x000fce0000000f00 */
[----:B------:R-:W-:Y:S05]  /*5d70*/  CALL.REL.NOINC `($__internal_0_$__cuda_sm10x_tcgen05_guardrail_trap_col_being_dealloced_not_returned_by_alloc) ;  /* 0x0000000000447944 */ /* 0x000fea0003c00000 */
[----:B------:R-:W-:Y:S05]  /*5d80*/  BRA `(.L_x_20) ;  /* 0x0000000000087947 */ /* 0x000fea0003800000 */
.L_x_21:
[----:B------:R-:W-:-:S07]  /*5d90*/  MOV R2, 0x5db0 ;  /* 0x00005db000027802 */ /* 0x000fce0000000f00 */
[----:B------:R-:W-:Y:S05]  /*5da0*/  CALL.REL.NOINC `($__internal_2_$__cuda_sm10x_tcgen05_guardrail_trap_unallocated_columns_being_dealloced) ;  /* 0x0000000000507944 */ /* 0x000fea0003c00000 */
.L_x_20:
[----:B------:R-:W-:Y:S01]  /*5db0*/  NOP ;  /* 0x0000000000007918 */ /* 0x000fe20000000000 */
[----:B--2---:R-:W-:Y:S05]  /*5dc0*/  EXIT ;  /* 0x000000000000794d */ /* 0x004fea0003800000 */
.L_x_8:
[----:B------:R-:W1:Y:S02]  /*5dd0*/  SYNCS.PHASECHK.TRANS64.TRYWAIT P0, [UR71+0x6000], RZ ;  /* 0x006000ffff0075a7 */ /* 0x000e640008001147 */
[----:B-1----:R-:W-:Y:S05]  /*5de0*/  @!P0 BRA `(.L_x_8) ;  /* 0xfffffffc00f88947 */ /* 0x002fea000383ffff */
[----:B------:R-:W-:Y:S05]  /*5df0*/  BRA `(.L_x_7) ;  /* 0xffffffbc00d47947 */ /* 0x000fea000383ffff */
.L_x_14:
[----:B------:R-:W1:Y:S02]  /*5e00*/  SYNCS.PHASECHK.TRANS64.TRYWAIT P3, [UR71+0xa010], RZ ;  /* 0x00a010ffff0075a7 */ /* 0x000e640008061147 */
[----:B-1----:R-:W-:Y:S05]  /*5e10*/  @!P3 BRA `(.L_x_14) ;  /* 0xfffffffc00f8b947 */ /* 0x002fea000383ffff */
[----:B------:R-:W-:Y:S05]  /*5e20*/  BRA `(.L_x_23) ;  /* 0xffffffd8005c7947 */ /* 0x000fea000383ffff */
.L_x_15:
[----:B------:R-:W1:Y:S02]  /*5e30*/  SYNCS.PHASECHK.TRANS64.TRYWAIT P3, [UR30], R12 ;  /* 0x0000000cff0075a7 */ /* 0x000e64000806111e */
[----:B-1----:R-:W-:Y:S05]  /*5e40*/  @!P3 BRA `(.L_x_15) ;  /* 0xfffffffc00f8b947 */ /* 0x002fea000383ffff */
[----:B------:R-:W-:Y:S05]  /*5e50*/  BRA `(.L_x_24) ;  /* 0xffffffdc007c7947 */ /* 0x000fea000383ffff */
.L_x_19:
[----:B------:R-:W0:Y:S02]  /*5e60*/  SYNCS.PHASECHK.TRANS64.TRYWAIT P0, [UR30], R4 ;  /* 0x00000004ff0075a7 */ /* 0x000e24000800111e */
[----:B0-----:R-:W-:Y:S05]  /*5e70*/  @!P0 BRA `(.L_x_19) ;  /* 0xfffffffc00f88947 */ /* 0x001fea000383ffff */
[----:B------:R-:W-:Y:S05]  /*5e80*/  BRA `(.L_x_18) ;  /* 0xffffffe400cc7947 */ /* 0x000fea000383ffff */
        .weak           $__internal_0_$__cuda_sm10x_tcgen05_guardrail_trap_col_being_dealloced_not_returned_by_alloc
        .type           $__internal_0_$__cuda_sm10x_tcgen05_guardrail_trap_col_being_dealloced_not_returned_by_alloc,@function
        .size           $__internal_0_$__cuda_sm10x_tcgen05_guardrail_trap_col_being_dealloced_not_returned_by_alloc,($__internal_1_$__cuda_sm10x_tcgen05_guardrail_trap_phase_invalid_during_alloc - $__internal_0_$__cuda_sm10x_tcgen05_guardrail_trap_col_being_dealloced_not_returned_by_alloc)
$__internal_0_$__cuda_sm10x_tcgen05_guardrail_trap_col_being_dealloced_not_returned_by_alloc:
[----:B------:R-:W-:Y:S05]  /*5e90*/  BPT.TRAP 0x1 ;  /* 0x000000040000795c */ /* 0x000fea0000300000 */
[----:B------:R-:W-:-:S04]  /*5ea0*/  MOV R3, 0x0 ;  /* 0x0000000000037802 */ /* 0x000fc80000000f00 */
[----:B------:R-:W-:Y:S05]  /*5eb0*/  RET.REL.NODEC R2 `(attn_fwd) ;  /* 0xffffffa002507950 */ /* 0x000fea0003c3ffff */
        .weak           $__internal_1_$__cuda_sm10x_tcgen05_guardrail_trap_phase_invalid_during_alloc
        .type           $__internal_1_$__cuda_sm10x_tcgen05_guardrail_trap_phase_invalid_during_alloc,@function
        .size           $__internal_1_$__cuda_sm10x_tcgen05_guardrail_trap_phase_invalid_during_alloc,($__internal_2_$__cuda_sm10x_tcgen05_guardrail_trap_unallocated_columns_being_dealloced - $__internal_1_$__cuda_sm10x_tcgen05_guardrail_trap_phase_invalid_during_alloc)
$__internal_1_$__cuda_sm10x_tcgen05_guardrail_trap_phase_invalid_during_alloc:
[----:B------:R-:W-:Y:S05]  /*5ec0*/  BPT.TRAP 0x1 ;  /* 0x000000040000795c */ /* 0x000fea0000300000 */
[----:B------:R-:W-:-:S04]  /*5ed0*/  IMAD.MOV.U32 R5, RZ, RZ, 0x0 ;  /* 0x00000000ff057424 */ /* 0x000fc800078e00ff */
[----:B------:R-:W-:Y:S05]  /*5ee0*/  RET.REL.NODEC R4 `(attn_fwd) ;  /* 0xffffffa004447950 */ /* 0x000fea0003c3ffff */
        .weak           $__internal_2_$__cuda_sm10x_tcgen05_guardrail_trap_unallocated_columns_being_dealloced
        .type           $__internal_2_$__cuda_sm10x_tcgen05_guardrail_trap_unallocated_columns_being_dealloced,@function
        .size           $__internal_2_$__cuda_sm10x_tcgen05_guardrail_trap_unallocated_columns_being_dealloced,(.L_x_28 - $__internal_2_$__cuda_sm10x_tcgen05_guardrail_trap_unallocated_columns_being_dealloced)
$__internal_2_$__cuda_sm10x_tcgen05_guardrail_trap_unallocated_columns_being_dealloced:
[----:B------:R-:W-:Y:S05]  /*5ef0*/  BPT.TRAP 0x1 ;  /* 0x000000040000795c */ /* 0x000fea0000300000 */
[----:B------:R-:W-:-:S04]  /*5f00*/  IMAD.MOV.U32 R3, RZ, RZ, 0x0 ;  /* 0x00000000ff037424 */ /* 0x000fc800078e00ff */
[----:B------:R-:W-:Y:S05]  /*5f10*/  RET.REL.NODEC R2 `(attn_fwd) ;  /* 0xffffffa002387950 */ /* 0x000fea0003c3ffff */
.L_x_25:
[----:B------:R-:W-:-:S00]  /*5f20*/  BRA `(.L_x_25) ;  /* 0xfffffffc00fc7947 */ /* 0x000fc0000383ffff */
[----:B------:R-:W-:-:S00]  /*5f30*/  NOP ;  /* 0x0000000000007918 */ /* 0x000fc00000000000 */
        /* <DEDUP_REMOVED lines=12> */
.L_x_28:


//--------------------- .nv.global.init           --------------------------
	.section	.nv.global.init,"aw",@progbits
.nv.global.init:
	.type		_$_str,@object
	.size		_$_str,(.L_3 - _$_str)
_$_str:
        /*0000*/ 	.byte	0x5f, 0x5f, 0x43, 0x55, 0x44, 0x41, 0x5f, 0x46, 0x54, 0x5a, 0x00
.L_3:


//--------------------- .nv.shared.attn_fwd       --------------------------
	.section	.nv.shared.attn_fwd,"aw",@nobits
	.sectionflags	@""
	.align	16
	.zero		1024


//--------------------- .nv.shared.reserved.0     --------------------------
	.section	.nv.shared.reserved.0,"aw",@nobits
	.align	8
	.weak		__nv_reservedSMEM_offset_0_alias
	.size		__nv_reservedSMEM_offset_0_alias, 0, 64
	.other		__nv_reservedSMEM_offset_0_alias,@"STO_CUDA_RESERVED_SHARED STV_DEFAULT"
__nv_reservedSMEM_offset_0_alias:
	.zero		0
.nv.shared.reserved.0:
	.zero		64
	.weak		__nv_reservedSMEM_allocation_phase
	.type		__nv_reservedSMEM_allocation_phase,@object
	.size		__nv_reservedSMEM_allocation_phase,(.L_0 - __nv_reservedSMEM_allocation_phase)
__nv_reservedSMEM_allocation_phase:
	.zero		1
.L_0:
	.zero		7
	.weak		__nv_reservedSMEM_devtool_atexit_pc
	.type		__nv_reservedSMEM_devtool_atexit_pc,@object
	.size		__nv_reservedSMEM_devtool_atexit_pc,(__nv_reservedSMEM_allocation_mask - __nv_reservedSMEM_devtool_atexit_pc)
__nv_reservedSMEM_devtool_atexit_pc:
	.zero		8
	.weak		__nv_reservedSMEM_allocation_mask
	.type		__nv_reservedSMEM_allocation_mask,@object
	.size		__nv_reservedSMEM_allocation_mask,(.L_2 - __nv_reservedSMEM_allocation_mask)
__nv_reservedSMEM_allocation_mask:
	.zero		4
.L_2:


//--------------------- .nv.constant0.attn_fwd    --------------------------
	.section	.nv.constant0.attn_fwd,"a",@progbits
	.sectionflags	@""
	.align	4
.nv.constant0.attn_fwd:
	.zero		1032


//--------------------- SYMBOLS --------------------------

	.type		.nv.reservedSmem.offset0,@object
	.size		.nv.reservedSmem.offset0,0x4
	.type		.nv.reservedSmem.cap,@object
	.size		.nv.reservedSmem.cap,0x4
